//
// Generated by NVIDIA NVVM Compiler
//
// Compiler Build ID: CL-36424714
// Cuda compilation tools, release 13.0, V13.0.88
// Based on NVVM 20.0.0
//

.version 9.0
.target sm_100
.address_size 64

	// .globl	keccak_miner

.visible .entry keccak_miner(
	.param .u64 .ptr .align 1 keccak_miner_param_0,
	.param .u64 .ptr .align 1 keccak_miner_param_1,
	.param .u64 keccak_miner_param_2,
	.param .u64 .ptr .align 1 keccak_miner_param_3,
	.param .u64 .ptr .align 1 keccak_miner_param_4
)
{
	.local .align 16 .b8 	__local_depot0[704];
	.reg .b64 	%SP;
	.reg .b64 	%SPL;
	.reg .pred 	%p<7>;
	.reg .b16 	%rs<3>;
	.reg .b32 	%r<134>;
	.reg .b64 	%rd<411>;

	mov.u64 	%SPL, __local_depot0;
	ld.param.u64 	%rd68, [keccak_miner_param_0];
	ld.param.u64 	%rd69, [keccak_miner_param_2];
	add.u64 	%rd385, %SPL, 0;
	add.u64 	%rd72, %SPL, 192;
	add.u64 	%rd2, %SPL, 672;
	mov.u32 	%r6, %tid.x;
	mov.u32 	%r7, %ctaid.x;
	mov.u32 	%r8, %ntid.x;
	mad.lo.s32 	%r9, %r7, %r8, %r6;
	cvt.s64.s32 	%rd74, %r9;
	add.s64 	%rd3, %rd69, %rd74;
	cvta.to.global.u64 	%rd75, %rd68;
	ld.global.u8 	%rd76, [%rd75];
	ld.global.u8 	%r10, [%rd75+1];
	ld.global.u8 	%r11, [%rd75+2];
	ld.global.u8 	%r12, [%rd75+3];
	ld.global.u8 	%rd77, [%rd75+4];
	ld.global.u8 	%rd78, [%rd75+5];
	ld.global.u8 	%rd79, [%rd75+6];
	ld.global.u8 	%rd80, [%rd75+8];
	ld.global.u8 	%r13, [%rd75+9];
	ld.global.u8 	%r14, [%rd75+10];
	ld.global.u8 	%r15, [%rd75+11];
	ld.global.u8 	%rd81, [%rd75+12];
	ld.global.u8 	%rd82, [%rd75+13];
	ld.global.u8 	%rd83, [%rd75+14];
	ld.global.u8 	%rd84, [%rd75+16];
	ld.global.u8 	%r16, [%rd75+17];
	ld.global.u8 	%r17, [%rd75+18];
	ld.global.u8 	%r18, [%rd75+19];
	ld.global.u8 	%rd85, [%rd75+20];
	ld.global.u8 	%rd86, [%rd75+21];
	ld.global.u8 	%rd87, [%rd75+22];
	ld.global.u8 	%rd88, [%rd75+24];
	ld.global.u8 	%r19, [%rd75+25];
	ld.global.u8 	%r20, [%rd75+26];
	ld.global.u8 	%r21, [%rd75+27];
	ld.global.u8 	%rd89, [%rd75+28];
	ld.global.u8 	%rd90, [%rd75+29];
	ld.global.u8 	%rd91, [%rd75+30];
	mul.wide.u32 	%rd92, %r10, 256;
	or.b64  	%rd93, %rd92, %rd76;
	mul.wide.u32 	%rd94, %r11, 65536;
	or.b64  	%rd95, %rd93, %rd94;
	mul.wide.u32 	%rd96, %r12, 16777216;
	or.b64  	%rd97, %rd95, %rd96;
	shl.b64 	%rd98, %rd77, 32;
	shl.b64 	%rd99, %rd78, 40;
	or.b64  	%rd100, %rd98, %rd99;
	shl.b64 	%rd101, %rd79, 48;
	or.b64  	%rd102, %rd100, %rd101;
	ld.global.u8 	%rd103, [%rd75+7];
	shl.b64 	%rd104, %rd103, 56;
	or.b64  	%rd105, %rd102, %rd97;
	or.b64  	%rd386, %rd105, %rd104;
	mul.wide.u32 	%rd106, %r13, 256;
	or.b64  	%rd107, %rd106, %rd80;
	mul.wide.u32 	%rd108, %r14, 65536;
	or.b64  	%rd109, %rd107, %rd108;
	mul.wide.u32 	%rd110, %r15, 16777216;
	or.b64  	%rd111, %rd109, %rd110;
	shl.b64 	%rd112, %rd81, 32;
	shl.b64 	%rd113, %rd82, 40;
	or.b64  	%rd114, %rd112, %rd113;
	shl.b64 	%rd115, %rd83, 48;
	or.b64  	%rd116, %rd114, %rd115;
	ld.global.u8 	%rd117, [%rd75+15];
	shl.b64 	%rd118, %rd117, 56;
	or.b64  	%rd119, %rd116, %rd111;
	or.b64  	%rd387, %rd119, %rd118;
	mul.wide.u32 	%rd120, %r16, 256;
	or.b64  	%rd121, %rd120, %rd84;
	mul.wide.u32 	%rd122, %r17, 65536;
	or.b64  	%rd123, %rd121, %rd122;
	mul.wide.u32 	%rd124, %r18, 16777216;
	or.b64  	%rd125, %rd123, %rd124;
	shl.b64 	%rd126, %rd85, 32;
	shl.b64 	%rd127, %rd86, 40;
	or.b64  	%rd128, %rd126, %rd127;
	shl.b64 	%rd129, %rd87, 48;
	or.b64  	%rd130, %rd128, %rd129;
	ld.global.u8 	%rd131, [%rd75+23];
	shl.b64 	%rd132, %rd131, 56;
	or.b64  	%rd133, %rd130, %rd125;
	or.b64  	%rd388, %rd133, %rd132;
	mul.wide.u32 	%rd134, %r19, 256;
	or.b64  	%rd135, %rd134, %rd88;
	mul.wide.u32 	%rd136, %r20, 65536;
	or.b64  	%rd137, %rd135, %rd136;
	mul.wide.u32 	%rd138, %r21, 16777216;
	or.b64  	%rd139, %rd137, %rd138;
	shl.b64 	%rd140, %rd89, 32;
	shl.b64 	%rd141, %rd90, 40;
	or.b64  	%rd142, %rd140, %rd141;
	shl.b64 	%rd143, %rd91, 48;
	or.b64  	%rd144, %rd142, %rd143;
	ld.global.u8 	%rd145, [%rd75+31];
	shl.b64 	%rd146, %rd145, 56;
	or.b64  	%rd147, %rd144, %rd139;
	or.b64  	%rd389, %rd147, %rd146;
	mov.b64 	%rd148, 32898;
	mov.b64 	%rd149, 1;
	st.local.v2.u64 	[%rd385], {%rd149, %rd148};
	mov.b64 	%rd150, -9223372034707259392;
	mov.b64 	%rd151, -9223372036854742902;
	st.local.v2.u64 	[%rd385+16], {%rd151, %rd150};
	mov.b64 	%rd152, 2147483649;
	mov.b64 	%rd153, 32907;
	st.local.v2.u64 	[%rd385+32], {%rd153, %rd152};
	mov.b64 	%rd154, -9223372036854743031;
	mov.b64 	%rd155, -9223372034707259263;
	st.local.v2.u64 	[%rd385+48], {%rd155, %rd154};
	mov.b64 	%rd156, 136;
	mov.b64 	%rd157, 138;
	st.local.v2.u64 	[%rd385+64], {%rd157, %rd156};
	mov.b64 	%rd158, 2147483658;
	mov.b64 	%rd159, 2147516425;
	st.local.v2.u64 	[%rd385+80], {%rd159, %rd158};
	mov.b64 	%rd160, -9223372036854775669;
	mov.b64 	%rd161, 2147516555;
	st.local.v2.u64 	[%rd385+96], {%rd161, %rd160};
	mov.b64 	%rd162, -9223372036854743037;
	mov.b64 	%rd163, -9223372036854742903;
	st.local.v2.u64 	[%rd385+112], {%rd163, %rd162};
	mov.b64 	%rd164, -9223372036854775680;
	mov.b64 	%rd165, -9223372036854743038;
	st.local.v2.u64 	[%rd385+128], {%rd165, %rd164};
	mov.b64 	%rd166, -9223372034707292150;
	mov.b64 	%rd167, 32778;
	st.local.v2.u64 	[%rd385+144], {%rd167, %rd166};
	mov.b64 	%rd168, -9223372036854742912;
	st.local.v2.u64 	[%rd385+160], {%rd155, %rd168};
	mov.b64 	%rd169, -9223372034707259384;
	st.local.v2.u64 	[%rd385+176], {%rd152, %rd169};
	mov.b32 	%r22, 10;
	mov.b32 	%r23, 6;
	mov.b32 	%r24, 3;
	mov.b32 	%r25, 1;
	st.local.v4.u32 	[%rd72], {%r25, %r24, %r23, %r22};
	mov.b32 	%r26, 45;
	mov.b32 	%r27, 36;
	mov.b32 	%r28, 28;
	mov.b32 	%r29, 15;
	st.local.v4.u32 	[%rd72+16], {%r29, %r28, %r27, %r26};
	mov.b32 	%r30, 27;
	mov.b32 	%r31, 14;
	mov.b32 	%r32, 2;
	mov.b32 	%r33, 55;
	st.local.v4.u32 	[%rd72+32], {%r33, %r32, %r31, %r30};
	mov.b32 	%r34, 18;
	mov.b32 	%r35, 62;
	mov.b32 	%r36, 56;
	mov.b32 	%r37, 41;
	st.local.v4.u32 	[%rd72+48], {%r37, %r36, %r35, %r34};
	mov.b32 	%r38, 44;
	mov.b32 	%r39, 20;
	mov.b32 	%r40, 61;
	mov.b32 	%r41, 39;
	st.local.v4.u32 	[%rd72+64], {%r41, %r40, %r39, %r38};
	mov.b32 	%r42, 8;
	mov.b32 	%r43, 25;
	st.local.v4.u32 	[%rd72+80], {%r23, %r43, %r42, %r34};
	st.local.v4.u32 	[%rd72+96], {%r41, %r24, %r37, %r26};
	st.local.v4.u32 	[%rd72+112], {%r40, %r28, %r39, %r27};
	st.local.v4.u32 	[%rd72+128], {%r33, %r32, %r35, %r31};
	st.local.v4.u32 	[%rd72+144], {%r30, %r38, %r25, %r22};
	st.local.v4.u32 	[%rd72+160], {%r23, %r29, %r43, %r36};
	st.local.v4.u32 	[%rd72+176], {%r24, %r28, %r27, %r26};
	st.local.v4.u32 	[%rd72+192], {%r33, %r32, %r31, %r30};
	st.local.v4.u32 	[%rd72+208], {%r37, %r36, %r35, %r34};
	st.local.v4.u32 	[%rd72+224], {%r41, %r40, %r39, %r38};
	st.local.v4.u32 	[%rd72+240], {%r23, %r43, %r42, %r34};
	st.local.v4.u32 	[%rd72+256], {%r41, %r24, %r37, %r26};
	st.local.v4.u32 	[%rd72+272], {%r40, %r28, %r39, %r27};
	st.local.v4.u32 	[%rd72+288], {%r33, %r32, %r35, %r31};
	st.local.v4.u32 	[%rd72+304], {%r30, %r38, %r25, %r22};
	st.local.v4.u32 	[%rd72+320], {%r23, %r29, %r43, %r36};
	st.local.v4.u32 	[%rd72+336], {%r24, %r28, %r27, %r26};
	st.local.v4.u32 	[%rd72+352], {%r33, %r32, %r31, %r30};
	st.local.v4.u32 	[%rd72+368], {%r37, %r36, %r35, %r34};
	st.local.v4.u32 	[%rd72+384], {%r41, %r40, %r39, %r38};
	st.local.v4.u32 	[%rd72+400], {%r23, %r43, %r42, %r34};
	st.local.v4.u32 	[%rd72+416], {%r41, %r24, %r37, %r26};
	st.local.v4.u32 	[%rd72+432], {%r40, %r28, %r39, %r27};
	st.local.v4.u32 	[%rd72+448], {%r33, %r32, %r35, %r31};
	st.local.v4.u32 	[%rd72+464], {%r30, %r38, %r25, %r22};
	add.s64 	%rd384, %rd72, 8;
	mov.b32 	%r132, 0;
	mov.b64 	%rd391, 0;
	mov.u64 	%rd390, %rd3;
	mov.u64 	%rd392, %rd391;
	mov.u64 	%rd393, %rd391;
	mov.u64 	%rd394, %rd391;
	mov.u64 	%rd395, %rd391;
	mov.u64 	%rd396, %rd391;
	mov.u64 	%rd397, %rd391;
	mov.u64 	%rd398, %rd391;
	mov.u64 	%rd399, %rd391;
	mov.u64 	%rd400, %rd391;
	mov.u64 	%rd401, %rd391;
	mov.u64 	%rd402, %rd391;
	mov.u64 	%rd403, %rd391;
	mov.u64 	%rd404, %rd391;
	mov.u64 	%rd405, %rd391;
	mov.u64 	%rd406, %rd391;
	mov.u64 	%rd407, %rd391;
	mov.u64 	%rd408, %rd391;
	mov.u64 	%rd409, %rd391;
	mov.u64 	%rd410, %rd391;
$L__BB0_1:
	xor.b64  	%rd170, %rd391, %rd386;
	xor.b64  	%rd171, %rd170, %rd396;
	xor.b64  	%rd172, %rd171, %rd401;
	xor.b64  	%rd173, %rd172, %rd406;
	xor.b64  	%rd174, %rd392, %rd387;
	xor.b64  	%rd175, %rd174, %rd397;
	xor.b64  	%rd176, %rd175, %rd402;
	xor.b64  	%rd177, %rd176, %rd407;
	xor.b64  	%rd178, %rd393, %rd388;
	xor.b64  	%rd179, %rd178, %rd398;
	xor.b64  	%rd180, %rd179, %rd403;
	xor.b64  	%rd181, %rd180, %rd408;
	xor.b64  	%rd182, %rd394, %rd389;
	xor.b64  	%rd183, %rd182, %rd399;
	xor.b64  	%rd184, %rd183, %rd404;
	xor.b64  	%rd185, %rd184, %rd409;
	xor.b64  	%rd186, %rd395, %rd390;
	xor.b64  	%rd187, %rd186, %rd400;
	xor.b64  	%rd188, %rd187, %rd405;
	xor.b64  	%rd189, %rd188, %rd410;
	mov.b64 	{%r44, %r45}, %rd177;
	shf.l.wrap.b32 	%r46, %r44, %r45, 1;
	shf.l.wrap.b32 	%r47, %r45, %r44, 1;
	mov.b64 	%rd190, {%r47, %r46};
	xor.b64  	%rd191, %rd190, %rd189;
	mov.b64 	{%r48, %r49}, %rd181;
	shf.l.wrap.b32 	%r50, %r48, %r49, 1;
	shf.l.wrap.b32 	%r51, %r49, %r48, 1;
	mov.b64 	%rd192, {%r51, %r50};
	xor.b64  	%rd193, %rd192, %rd173;
	mov.b64 	{%r52, %r53}, %rd185;
	shf.l.wrap.b32 	%r54, %r52, %r53, 1;
	shf.l.wrap.b32 	%r55, %r53, %r52, 1;
	mov.b64 	%rd194, {%r55, %r54};
	xor.b64  	%rd195, %rd194, %rd177;
	mov.b64 	{%r56, %r57}, %rd189;
	shf.l.wrap.b32 	%r58, %r56, %r57, 1;
	shf.l.wrap.b32 	%r59, %r57, %r56, 1;
	mov.b64 	%rd196, {%r59, %r58};
	xor.b64  	%rd197, %rd196, %rd181;
	mov.b64 	{%r60, %r61}, %rd173;
	shf.l.wrap.b32 	%r62, %r60, %r61, 1;
	shf.l.wrap.b32 	%r63, %r61, %r60, 1;
	mov.b64 	%rd198, {%r63, %r62};
	xor.b64  	%rd199, %rd198, %rd185;
	xor.b64  	%rd200, %rd386, %rd191;
	xor.b64  	%rd201, %rd391, %rd191;
	xor.b64  	%rd202, %rd396, %rd191;
	xor.b64  	%rd203, %rd401, %rd191;
	xor.b64  	%rd204, %rd406, %rd191;
	xor.b64  	%rd205, %rd387, %rd193;
	xor.b64  	%rd206, %rd392, %rd193;
	xor.b64  	%rd207, %rd397, %rd193;
	xor.b64  	%rd208, %rd402, %rd193;
	xor.b64  	%rd209, %rd407, %rd193;
	xor.b64  	%rd210, %rd388, %rd195;
	xor.b64  	%rd211, %rd393, %rd195;
	xor.b64  	%rd212, %rd398, %rd195;
	xor.b64  	%rd213, %rd403, %rd195;
	xor.b64  	%rd214, %rd408, %rd195;
	xor.b64  	%rd215, %rd389, %rd197;
	xor.b64  	%rd216, %rd394, %rd197;
	xor.b64  	%rd217, %rd399, %rd197;
	xor.b64  	%rd218, %rd404, %rd197;
	xor.b64  	%rd219, %rd409, %rd197;
	xor.b64  	%rd220, %rd390, %rd199;
	xor.b64  	%rd221, %rd395, %rd199;
	xor.b64  	%rd222, %rd400, %rd199;
	xor.b64  	%rd223, %rd405, %rd199;
	xor.b64  	%rd224, %rd410, %rd199;
	ld.local.u32 	%r64, [%rd384+-8];
	shl.b64 	%rd225, %rd200, %r64;
	sub.s32 	%r65, 64, %r64;
	shr.u64 	%rd226, %rd200, %r65;
	xor.b64  	%rd227, %rd226, %rd225;
	shl.b64 	%rd228, %rd201, %r64;
	shr.u64 	%rd229, %rd201, %r65;
	xor.b64  	%rd230, %rd229, %rd228;
	shl.b64 	%rd231, %rd202, %r64;
	shr.u64 	%rd232, %rd202, %r65;
	xor.b64  	%rd233, %rd232, %rd231;
	shl.b64 	%rd234, %rd203, %r64;
	shr.u64 	%rd235, %rd203, %r65;
	xor.b64  	%rd236, %rd235, %rd234;
	shl.b64 	%rd237, %rd204, %r64;
	shr.u64 	%rd238, %rd204, %r65;
	xor.b64  	%rd239, %rd238, %rd237;
	ld.local.u32 	%r66, [%rd384+-4];
	shl.b64 	%rd240, %rd205, %r66;
	sub.s32 	%r67, 64, %r66;
	shr.u64 	%rd241, %rd205, %r67;
	xor.b64  	%rd242, %rd241, %rd240;
	shl.b64 	%rd243, %rd206, %r66;
	shr.u64 	%rd244, %rd206, %r67;
	xor.b64  	%rd245, %rd244, %rd243;
	shl.b64 	%rd246, %rd207, %r66;
	shr.u64 	%rd247, %rd207, %r67;
	xor.b64  	%rd248, %rd247, %rd246;
	shl.b64 	%rd249, %rd208, %r66;
	shr.u64 	%rd250, %rd208, %r67;
	xor.b64  	%rd251, %rd250, %rd249;
	shl.b64 	%rd252, %rd209, %r66;
	shr.u64 	%rd253, %rd209, %r67;
	xor.b64  	%rd254, %rd253, %rd252;
	ld.local.u32 	%r68, [%rd384];
	shl.b64 	%rd255, %rd210, %r68;
	sub.s32 	%r69, 64, %r68;
	shr.u64 	%rd256, %rd210, %r69;
	xor.b64  	%rd257, %rd256, %rd255;
	shl.b64 	%rd258, %rd211, %r68;
	shr.u64 	%rd259, %rd211, %r69;
	xor.b64  	%rd260, %rd259, %rd258;
	shl.b64 	%rd261, %rd212, %r68;
	shr.u64 	%rd262, %rd212, %r69;
	xor.b64  	%rd263, %rd262, %rd261;
	shl.b64 	%rd264, %rd213, %r68;
	shr.u64 	%rd265, %rd213, %r69;
	xor.b64  	%rd266, %rd265, %rd264;
	shl.b64 	%rd267, %rd214, %r68;
	shr.u64 	%rd268, %rd214, %r69;
	xor.b64  	%rd269, %rd268, %rd267;
	ld.local.u32 	%r70, [%rd384+4];
	shl.b64 	%rd270, %rd215, %r70;
	sub.s32 	%r71, 64, %r70;
	shr.u64 	%rd271, %rd215, %r71;
	xor.b64  	%rd272, %rd271, %rd270;
	shl.b64 	%rd273, %rd216, %r70;
	shr.u64 	%rd274, %rd216, %r71;
	xor.b64  	%rd275, %rd274, %rd273;
	shl.b64 	%rd276, %rd217, %r70;
	shr.u64 	%rd277, %rd217, %r71;
	xor.b64  	%rd278, %rd277, %rd276;
	shl.b64 	%rd279, %rd218, %r70;
	shr.u64 	%rd280, %rd218, %r71;
	xor.b64  	%rd281, %rd280, %rd279;
	shl.b64 	%rd282, %rd219, %r70;
	shr.u64 	%rd283, %rd219, %r71;
	xor.b64  	%rd284, %rd283, %rd282;
	ld.local.u32 	%r72, [%rd384+8];
	shl.b64 	%rd285, %rd220, %r72;
	sub.s32 	%r73, 64, %r72;
	shr.u64 	%rd286, %rd220, %r73;
	xor.b64  	%rd287, %rd286, %rd285;
	shl.b64 	%rd288, %rd221, %r72;
	shr.u64 	%rd289, %rd221, %r73;
	xor.b64  	%rd290, %rd289, %rd288;
	shl.b64 	%rd291, %rd222, %r72;
	shr.u64 	%rd292, %rd222, %r73;
	xor.b64  	%rd293, %rd292, %rd291;
	shl.b64 	%rd294, %rd223, %r72;
	shr.u64 	%rd295, %rd223, %r73;
	xor.b64  	%rd296, %rd295, %rd294;
	shl.b64 	%rd297, %rd224, %r72;
	shr.u64 	%rd298, %rd224, %r73;
	xor.b64  	%rd299, %rd298, %rd297;
	not.b64 	%rd300, %rd245;
	and.b64  	%rd301, %rd263, %rd300;
	not.b64 	%rd302, %rd263;
	and.b64  	%rd303, %rd281, %rd302;
	xor.b64  	%rd387, %rd303, %rd245;
	not.b64 	%rd304, %rd281;
	and.b64  	%rd305, %rd299, %rd304;
	xor.b64  	%rd388, %rd305, %rd263;
	not.b64 	%rd306, %rd299;
	and.b64  	%rd307, %rd272, %rd306;
	xor.b64  	%rd389, %rd307, %rd281;
	not.b64 	%rd308, %rd272;
	and.b64  	%rd309, %rd290, %rd308;
	xor.b64  	%rd390, %rd309, %rd299;
	not.b64 	%rd310, %rd290;
	and.b64  	%rd311, %rd233, %rd310;
	xor.b64  	%rd391, %rd311, %rd272;
	not.b64 	%rd312, %rd233;
	and.b64  	%rd313, %rd251, %rd312;
	xor.b64  	%rd392, %rd313, %rd290;
	not.b64 	%rd314, %rd251;
	and.b64  	%rd315, %rd269, %rd314;
	xor.b64  	%rd393, %rd315, %rd233;
	not.b64 	%rd316, %rd269;
	and.b64  	%rd317, %rd242, %rd316;
	xor.b64  	%rd394, %rd317, %rd251;
	not.b64 	%rd318, %rd242;
	and.b64  	%rd319, %rd260, %rd318;
	xor.b64  	%rd395, %rd319, %rd269;
	not.b64 	%rd320, %rd260;
	and.b64  	%rd321, %rd278, %rd320;
	xor.b64  	%rd396, %rd321, %rd242;
	not.b64 	%rd322, %rd278;
	and.b64  	%rd323, %rd296, %rd322;
	xor.b64  	%rd397, %rd323, %rd260;
	not.b64 	%rd324, %rd296;
	and.b64  	%rd325, %rd239, %rd324;
	xor.b64  	%rd398, %rd325, %rd278;
	not.b64 	%rd326, %rd239;
	and.b64  	%rd327, %rd287, %rd326;
	xor.b64  	%rd399, %rd327, %rd296;
	not.b64 	%rd328, %rd287;
	and.b64  	%rd329, %rd230, %rd328;
	xor.b64  	%rd400, %rd329, %rd239;
	not.b64 	%rd330, %rd230;
	and.b64  	%rd331, %rd248, %rd330;
	xor.b64  	%rd401, %rd331, %rd287;
	not.b64 	%rd332, %rd248;
	and.b64  	%rd333, %rd266, %rd332;
	xor.b64  	%rd402, %rd333, %rd230;
	not.b64 	%rd334, %rd266;
	and.b64  	%rd335, %rd284, %rd334;
	xor.b64  	%rd403, %rd335, %rd248;
	not.b64 	%rd336, %rd284;
	and.b64  	%rd337, %rd257, %rd336;
	xor.b64  	%rd404, %rd337, %rd266;
	not.b64 	%rd338, %rd257;
	and.b64  	%rd339, %rd275, %rd338;
	xor.b64  	%rd405, %rd339, %rd284;
	not.b64 	%rd340, %rd275;
	and.b64  	%rd341, %rd293, %rd340;
	xor.b64  	%rd406, %rd341, %rd257;
	not.b64 	%rd342, %rd293;
	and.b64  	%rd343, %rd236, %rd342;
	xor.b64  	%rd407, %rd343, %rd275;
	not.b64 	%rd344, %rd236;
	and.b64  	%rd345, %rd254, %rd344;
	xor.b64  	%rd408, %rd345, %rd293;
	not.b64 	%rd346, %rd254;
	and.b64  	%rd347, %rd227, %rd346;
	xor.b64  	%rd409, %rd347, %rd236;
	not.b64 	%rd348, %rd227;
	and.b64  	%rd349, %rd245, %rd348;
	xor.b64  	%rd410, %rd349, %rd254;
	ld.local.u64 	%rd350, [%rd385];
	xor.b64  	%rd351, %rd301, %rd350;
	xor.b64  	%rd386, %rd351, %rd227;
	add.s32 	%r132, %r132, 1;
	add.s64 	%rd385, %rd385, 8;
	add.s64 	%rd384, %rd384, 20;
	setp.ne.s32 	%p1, %r132, 24;
	@%p1 bra 	$L__BB0_1;
	ld.param.u64 	%rd381, [keccak_miner_param_1];
	shr.u64 	%rd352, %rd386, 8;
	shr.u64 	%rd353, %rd386, 16;
	shr.u64 	%rd354, %rd386, 24;
	shr.u64 	%rd355, %rd386, 40;
	shr.u64 	%rd356, %rd386, 48;
	shr.u64 	%rd357, %rd386, 56;
	shr.u64 	%rd358, %rd387, 8;
	shr.u64 	%rd359, %rd387, 16;
	shr.u64 	%rd360, %rd387, 24;
	shr.u64 	%rd361, %rd387, 40;
	shr.u64 	%rd362, %rd387, 48;
	shr.u64 	%rd363, %rd387, 56;
	cvt.u32.u64 	%r75, %rd363;
	cvt.u32.u64 	%r76, %rd362;
	prmt.b32 	%r77, %r76, %r75, 0x3340U;
	{ .reg .b32 tmp; mov.b64 {tmp, %r78}, %rd387; }
	cvt.u32.u64 	%r79, %rd361;
	prmt.b32 	%r80, %r78, %r79, 0x3340U;
	prmt.b32 	%r81, %r80, %r77, 0x5410U;
	cvt.u32.u64 	%r82, %rd360;
	cvt.u32.u64 	%r83, %rd359;
	prmt.b32 	%r84, %r83, %r82, 0x3340U;
	cvt.u32.u64 	%r85, %rd387;
	cvt.u32.u64 	%r86, %rd358;
	prmt.b32 	%r87, %r85, %r86, 0x3340U;
	prmt.b32 	%r88, %r87, %r84, 0x5410U;
	cvt.u32.u64 	%r89, %rd357;
	cvt.u32.u64 	%r90, %rd356;
	prmt.b32 	%r91, %r90, %r89, 0x3340U;
	{ .reg .b32 tmp; mov.b64 {tmp, %r92}, %rd386; }
	cvt.u32.u64 	%r93, %rd355;
	prmt.b32 	%r94, %r92, %r93, 0x3340U;
	prmt.b32 	%r95, %r94, %r91, 0x5410U;
	cvt.u32.u64 	%r96, %rd354;
	cvt.u32.u64 	%r97, %rd353;
	prmt.b32 	%r98, %r97, %r96, 0x3340U;
	cvt.u32.u64 	%r99, %rd386;
	cvt.u32.u64 	%r100, %rd352;
	prmt.b32 	%r101, %r99, %r100, 0x3340U;
	prmt.b32 	%r102, %r101, %r98, 0x5410U;
	st.local.v4.b32 	[%rd2], {%r102, %r95, %r88, %r81};
	shr.u64 	%rd364, %rd388, 8;
	shr.u64 	%rd365, %rd388, 16;
	shr.u64 	%rd366, %rd388, 24;
	shr.u64 	%rd367, %rd388, 40;
	shr.u64 	%rd368, %rd388, 48;
	shr.u64 	%rd369, %rd388, 56;
	shr.u64 	%rd370, %rd389, 8;
	shr.u64 	%rd371, %rd389, 16;
	shr.u64 	%rd372, %rd389, 24;
	shr.u64 	%rd373, %rd389, 40;
	shr.u64 	%rd374, %rd389, 48;
	shr.u64 	%rd375, %rd389, 56;
	cvt.u32.u64 	%r103, %rd375;
	cvt.u32.u64 	%r104, %rd374;
	prmt.b32 	%r105, %r104, %r103, 0x3340U;
	{ .reg .b32 tmp; mov.b64 {tmp, %r106}, %rd389; }
	cvt.u32.u64 	%r107, %rd373;
	prmt.b32 	%r108, %r106, %r107, 0x3340U;
	prmt.b32 	%r109, %r108, %r105, 0x5410U;
	cvt.u32.u64 	%r110, %rd372;
	cvt.u32.u64 	%r111, %rd371;
	prmt.b32 	%r112, %r111, %r110, 0x3340U;
	cvt.u32.u64 	%r113, %rd389;
	cvt.u32.u64 	%r114, %rd370;
	prmt.b32 	%r115, %r113, %r114, 0x3340U;
	prmt.b32 	%r116, %r115, %r112, 0x5410U;
	cvt.u32.u64 	%r117, %rd369;
	cvt.u32.u64 	%r118, %rd368;
	prmt.b32 	%r119, %r118, %r117, 0x3340U;
	{ .reg .b32 tmp; mov.b64 {tmp, %r120}, %rd388; }
	cvt.u32.u64 	%r121, %rd367;
	prmt.b32 	%r122, %r120, %r121, 0x3340U;
	prmt.b32 	%r123, %r122, %r119, 0x5410U;
	cvt.u32.u64 	%r124, %rd366;
	cvt.u32.u64 	%r125, %rd365;
	prmt.b32 	%r126, %r125, %r124, 0x3340U;
	cvt.u32.u64 	%r127, %rd388;
	cvt.u32.u64 	%r128, %rd364;
	prmt.b32 	%r129, %r127, %r128, 0x3340U;
	prmt.b32 	%r130, %r129, %r126, 0x5410U;
	st.local.v4.b32 	[%rd2+16], {%r130, %r123, %r116, %r109};
	cvta.to.global.u64 	%rd63, %rd381;
	mov.b32 	%r133, 0;
$L__BB0_3:
	cvt.u64.u32 	%rd376, %r133;
	add.s64 	%rd377, %rd2, %rd376;
	ld.local.u8 	%rs1, [%rd377];
	add.s64 	%rd378, %rd63, %rd376;
	ld.global.u8 	%rs2, [%rd378];
	setp.gt.u16 	%p2, %rs1, %rs2;
	@%p2 bra 	$L__BB0_7;
	setp.ge.u16 	%p3, %rs1, %rs2;
	add.s32 	%r4, %r133, 1;
	setp.lt.u32 	%p4, %r133, 31;
	and.pred  	%p5, %p3, %p4;
	mov.u32 	%r133, %r4;
	@%p5 bra 	$L__BB0_3;
	ld.param.u64 	%rd383, [keccak_miner_param_4];
	cvta.to.global.u64 	%rd379, %rd383;
	atom.relaxed.global.cas.b32 	%r131, [%rd379], 0, 1;
	setp.ne.s32 	%p6, %r131, 0;
	@%p6 bra 	$L__BB0_7;
	ld.param.u64 	%rd382, [keccak_miner_param_3];
	cvta.to.global.u64 	%rd380, %rd382;
	st.global.u64 	[%rd380], %rd3;
$L__BB0_7:
	ret;

}


// ===== COMPILED SASS (sm_100) =====

	.target	sm_100

	.elftype	@"ET_EXEC"


//--------------------- .note.nv.tkinfo           --------------------------
	.section	.note.nv.tkinfo,"",@"SHT_NOTE"
	.sectionflags	@"SHF_NOTE_NV_TKINFO"
	.tkinfo
        /*0018*/ 	.word	0x00000002
        /*0030*/ 	.string	""
        /*0030*/ 	.string	"ptxas"
        /*0030*/ 	.string	"Cuda compilation tools, release 13.0, V13.0.88"
        /*0030*/ 	.string	"Build cuda_13.0.r13.0/compiler.36424714_0"
        /*0030*/ 	.string	"-arch sm_100 -m 64 "



//--------------------- .note.nv.cuinfo           --------------------------
	.section	.note.nv.cuinfo,"",@"SHT_NOTE"
	.sectionflags	@"SHF_NOTE_NV_CUINFO"
        /*0018*/ 	.short	0x0002
        /*001a*/ 	.short	0x0064
        /*001c*/ 	.short	0x0082
	.zero		2


//--------------------- .nv.info                  --------------------------
	.section	.nv.info,"",@"SHT_CUDA_INFO"
	.align	4


	//----- nvinfo : EIATTR_REGCOUNT
	.align		4
        /*0000*/ 	.byte	0x04, 0x2f
        /*0002*/ 	.short	(.L_1 - .L_0)
	.align		4
.L_0:
        /*0004*/ 	.word	index@(keccak_miner)
        /*0008*/ 	.word	0x0000004e


	//----- nvinfo : EIATTR_FRAME_SIZE
	.align		4
.L_1:
        /*000c*/ 	.byte	0x04, 0x11
        /*000e*/ 	.short	(.L_3 - .L_2)
	.align		4
.L_2:
        /*0010*/ 	.word	index@(keccak_miner)
        /*0014*/ 	.word	0x000002c0


	//----- nvinfo : EIATTR_MIN_STACK_SIZE
	.align		4
.L_3:
        /*0018*/ 	.byte	0x04, 0x12
        /*001a*/ 	.short	(.L_5 - .L_4)
	.align		4
.L_4:
        /*001c*/ 	.word	index@(keccak_miner)
        /*0020*/ 	.word	0x000002c0
.L_5:


//--------------------- .nv.compat                --------------------------
	.section	.nv.compat,"",@"SHT_CUDA_COMPAT_INFO"
	.align	4
        /*0000*/ 	.byte	0x02, 0x09, 0x00, 0x00, 0x02, 0x02, 0x01, 0x00, 0x02, 0x05, 0x05, 0x00, 0x03, 0x07, 0x01, 0x01
        /*0010*/ 	.byte	0x02, 0x03, 0x00, 0x00, 0x02, 0x06, 0x01, 0x00, 0x04, 0x0b, 0x08, 0x00, 0x09, 0x00, 0x00, 0x00
        /*0020*/ 	.byte	0x00, 0x00, 0x00, 0x00


//--------------------- .nv.info.keccak_miner     --------------------------
	.section	.nv.info.keccak_miner,"",@"SHT_CUDA_INFO"
	.sectionflags	@""
	.align	4


	//----- nvinfo : EIATTR_CUDA_API_VERSION
	.align		4
        /*0000*/ 	.byte	0x04, 0x37
        /*0002*/ 	.short	(.L_7 - .L_6)
.L_6:
        /*0004*/ 	.word	0x00000082


	//----- nvinfo : EIATTR_KPARAM_INFO
	.align		4
.L_7:
        /*0008*/ 	.byte	0x04, 0x17
        /*000a*/ 	.short	(.L_9 - .L_8)
.L_8:
        /*000c*/ 	.word	0x00000000
        /*0010*/ 	.short	0x0004
        /*0012*/ 	.short	0x0020
        /*0014*/ 	.byte	0x00, 0xf5, 0x21, 0x00


	//----- nvinfo : EIATTR_KPARAM_INFO
	.align		4
.L_9:
        /*0018*/ 	.byte	0x04, 0x17
        /*001a*/ 	.short	(.L_11 - .L_10)
.L_10:
        /*001c*/ 	.word	0x00000000
        /*0020*/ 	.short	0x0003
        /*0022*/ 	.short	0x0018
        /*0024*/ 	.byte	0x00, 0xf5, 0x21, 0x00


	//----- nvinfo : EIATTR_KPARAM_INFO
	.align		4
.L_11:
        /*0028*/ 	.byte	0x04, 0x17
        /*002a*/ 	.short	(.L_13 - .L_12)
.L_12:
        /*002c*/ 	.word	0x00000000
        /*0030*/ 	.short	0x0002
        /*0032*/ 	.short	0x0010
        /*0034*/ 	.byte	0x00, 0xf0, 0x21, 0x00


	//----- nvinfo : EIATTR_KPARAM_INFO
	.align		4
.L_13:
        /*0038*/ 	.byte	0x04, 0x17
        /*003a*/ 	.short	(.L_15 - .L_14)
.L_14:
        /*003c*/ 	.word	0x00000000
        /*0040*/ 	.short	0x0001
        /*0042*/ 	.short	0x0008
        /*0044*/ 	.byte	0x00, 0xf5, 0x21, 0x00


	//----- nvinfo : EIATTR_KPARAM_INFO
	.align		4
.L_15:
        /*0048*/ 	.byte	0x04, 0x17
        /*004a*/ 	.short	(.L_17 - .L_16)
.L_16:
        /*004c*/ 	.word	0x00000000
        /*0050*/ 	.short	0x0000
        /*0052*/ 	.short	0x0000
        /*0054*/ 	.byte	0x00, 0xf5, 0x21, 0x00


	//----- nvinfo : EIATTR_SPARSE_MMA_MASK
	.align		4
.L_17:
        /*0058*/ 	.byte	0x03, 0x50
        /*005a*/ 	.short	0x0000


	//----- nvinfo : EIATTR_MAXREG_COUNT
	.align		4
        /*005c*/ 	.byte	0x03, 0x1b
        /*005e*/ 	.short	0x00ff


	//----- nvinfo : EIATTR_MERCURY_ISA_VERSION
	.align		4
        /*0060*/ 	.byte	0x03, 0x5f
        /*0062*/ 	.short	0x0101


	//----- nvinfo : EIATTR_VRC_CTA_INIT_COUNT
	.align		4
        /*0064*/ 	.byte	0x02, 0x4a
	.zero		1
	.zero		1


	//----- nvinfo : EIATTR_EXIT_INSTR_OFFSETS
	.align		4
        /*0068*/ 	.byte	0x04, 0x1c
        /*006a*/ 	.short	(.L_19 - .L_18)


	//   ....[0]....
.L_18:
        /*006c*/ 	.word	0x00002800


	//   ....[1]....
        /*0070*/ 	.word	0x000028d0


	//   ....[2]....
        /*0074*/ 	.word	0x00002900


	//----- nvinfo : EIATTR_CRS_STACK_SIZE
	.align		4
.L_19:
        /*0078*/ 	.byte	0x04, 0x1e
        /*007a*/ 	.short	(.L_21 - .L_20)
.L_20:
        /*007c*/ 	.word	0x00000000


	//----- nvinfo : EIATTR_CBANK_PARAM_SIZE
	.align		4
.L_21:
        /*0080*/ 	.byte	0x03, 0x19
        /*0082*/ 	.short	0x0028


	//----- nvinfo : EIATTR_PARAM_CBANK
	.align		4
        /*0084*/ 	.byte	0x04, 0x0a
        /*0086*/ 	.short	(.L_23 - .L_22)
	.align		4
.L_22:
        /*0088*/ 	.word	index@(.nv.constant0.keccak_miner)
        /*008c*/ 	.short	0x0380
        /*008e*/ 	.short	0x0028


	//----- nvinfo : EIATTR_SW_WAR
	.align		4
.L_23:
        /*0090*/ 	.byte	0x04, 0x36
        /*0092*/ 	.short	(.L_25 - .L_24)
.L_24:
        /*0094*/ 	.word	0x00000008
.L_25:


//--------------------- .nv.callgraph             --------------------------
	.section	.nv.callgraph,"",@"SHT_CUDA_CALLGRAPH"
	.align	4
	.sectionentsize	8
	.align		4
        /*0000*/ 	.word	0x00000000
	.align		4
        /*0004*/ 	.word	0xffffffff
	.align		4
        /*0008*/ 	.word	0x00000000
	.align		4
        /*000c*/ 	.word	0xfffffffe
	.align		4
        /*0010*/ 	.word	0x00000000
	.align		4
        /*0014*/ 	.word	0xfffffffd
	.align		4
        /*0018*/ 	.word	0x00000000
	.align		4
        /*001c*/ 	.word	0xfffffffc


//--------------------- .text.keccak_miner        --------------------------
	.section	.text.keccak_miner,"ax",@progbits
	.align	128
        .global         keccak_miner
        .type           keccak_miner,@function
        .size           keccak_miner,(.L_x_4 - keccak_miner)
        .other          keccak_miner,@"STO_CUDA_ENTRY STV_DEFAULT"
keccak_miner:
.text.keccak_miner:
[----:B------:R-:W0:Y:S08]  /*0000*/  LDC R1, c[0x0][0x37c] ;  /* 0x0000df00ff017b82 */ /* 0x000e300000000800 */
[----:B------:R-:W1:Y:S01]  /*0010*/  LDC.64 R24, c[0x0][0x380] ;  /* 0x0000e000ff187b82 */ /* 0x000e620000000a00 */
[----:B------:R-:W1:Y:S01]  /*0020*/  LDCU.64 UR6, c[0x0][0x358] ;  /* 0x00006b00ff0677ac */ /* 0x000e620008000a00 */
[----:B0-----:R-:W-:Y:S01]  /*0030*/  VIADD R1, R1, 0xfffffd40 ;  /* 0xfffffd4001017836 */ /* 0x001fe20000000000 */
[----:B-1----:R-:W2:Y:S04]  /*0040*/  LDG.E.U8 R63, desc[UR6][R24.64+0x1] ;  /* 0x00000106183f7981 */ /* 0x002ea8000c1e1100 */
[----:B------:R-:W3:Y:S04]  /*0050*/  LDG.E.U8 R62, desc[UR6][R24.64+0x2] ;  /* 0x00000206183e7981 */ /* 0x000ee8000c1e1100 */
[----:B------:R-:W4:Y:S04]  /*0060*/  LDG.E.U8 R61, desc[UR6][R24.64+0x3] ;  /* 0x00000306183d7981 */ /* 0x000f28000c1e1100 */
[----:B------:R-:W5:Y:S04]  /*0070*/  LDG.E.U8 R49, desc[UR6][R24.64+0x11] ;  /* 0x0000110618317981 */ /* 0x000f68000c1e1100 */
[----:B------:R-:W5:Y:S04]  /*0080*/  LDG.E.U8 R48, desc[UR6][R24.64+0x12] ;  /* 0x0000120618307981 */ /* 0x000f68000c1e1100 */
[----:B------:R-:W5:Y:S04]  /*0090*/  LDG.E.U8 R56, desc[UR6][R24.64+0x9] ;  /* 0x0000090618387981 */ /* 0x000f68000c1e1100 */
[----:B------:R-:W5:Y:S04]  /*00a0*/  LDG.E.U8 R55, desc[UR6][R24.64+0xa] ;  /* 0x00000a0618377981 */ /* 0x000f68000c1e1100 */
[----:B------:R-:W5:Y:S04]  /*00b0*/  LDG.E.U8 R54, desc[UR6][R24.64+0xb] ;  /* 0x00000b0618367981 */ /* 0x000f68000c1e1100 */
[----:B------:R-:W4:Y:S04]  /*00c0*/  LDG.E.U8 R64, desc[UR6][R24.64] ;  /* 0x0000000618407981 */ /* 0x000f28000c1e1100 */
[----:B------:R-:W5:Y:S04]  /*00d0*/  LDG.E.U8 R47, desc[UR6][R24.64+0x13] ;  /* 0x00001306182f7981 */ /* 0x000f68000c1e1100 */
        /* <DEDUP_REMOVED lines=21> */
[----:B------:R0:W5:Y:S01]  /*0230*/  LDG.E.U8 R3, desc[UR6][R24.64+0x17] ;  /* 0x0000170618037981 */ /* 0x000162000c1e1100 */
[----:B------:R-:W-:-:S02]  /*0240*/  IMAD.MOV.U32 R20, RZ, RZ, 0x8a ;  /* 0x0000008aff147424 */ /* 0x000fc400078e00ff */
[----:B------:R-:W-:Y:S02]  /*0250*/  IMAD.MOV.U32 R21, RZ, RZ, 0x0 ;  /* 0x00000000ff157424 */ /* 0x000fe400078e00ff */
[----:B------:R-:W-:Y:S02]  /*0260*/  IMAD.MOV.U32 R22, RZ, RZ, 0x88 ;  /* 0x00000088ff167424 */ /* 0x000fe400078e00ff */
[----:B------:R-:W-:-:S05]  /*0270*/  IMAD.MOV.U32 R23, RZ, RZ, 0x0 ;  /* 0x00000000ff177424 */ /* 0x000fca00078e00ff */
[----:B------:R1:W-:Y:S02]  /*0280*/  STL.128 [R1+0x40], R20 ;  /* 0x0000401401007387 */ /* 0x0003e40000100c00 */
[----:B-1----:R-:W-:Y:S02]  /*0290*/  IMAD.MOV.U32 R20, RZ, RZ, 0x1 ;  /* 0x00000001ff147424 */ /* 0x002fe400078e00ff */
[----:B------:R-:W-:Y:S02]  /*02a0*/  IMAD.MOV.U32 R21, RZ, RZ, 0x3 ;  /* 0x00000003ff157424 */ /* 0x000fe400078e00ff */
[----:B------:R-:W-:Y:S02]  /*02b0*/  IMAD.MOV.U32 R22, RZ, RZ, 0x6 ;  /* 0x00000006ff167424 */ /* 0x000fe400078e00ff */
[----:B------:R-:W-:-:S05]  /*02c0*/  IMAD.MOV.U32 R23, RZ, RZ, 0xa ;  /* 0x0000000aff177424 */ /* 0x000fca00078e00ff */
[----:B------:R1:W-:Y:S01]  /*02d0*/  STL.128 [R1+0xc0], R20 ;  /* 0x0000c01401007387 */ /* 0x0003e20000100c00 */
[----:B------:R-:W-:Y:S02]  /*02e0*/  IMAD.MOV.U32 R8, RZ, RZ, 0x808a ;  /* 0x0000808aff087424 */ /* 0x000fe400078e00ff */
[----:B------:R-:W-:Y:S02]  /*02f0*/  IMAD.MOV.U32 R9, RZ, RZ, -0x80000000 ;  /* 0x80000000ff097424 */ /* 0x000fe400078e00ff */
[----:B------:R-:W-:Y:S02]  /*0300*/  IMAD.MOV.U32 R10, RZ, RZ, -0x7fff8000 ;  /* 0x80008000ff0a7424 */ /* 0x000fe400078e00ff */
[----:B-1----:R-:W-:Y:S02]  /*0310*/  IMAD.MOV.U32 R20, RZ, RZ, 0x3 ;  /* 0x00000003ff147424 */ /* 0x002fe400078e00ff */
[----:B------:R-:W-:Y:S02]  /*0320*/  IMAD.MOV.U32 R21, RZ, RZ, 0x1c ;  /* 0x0000001cff157424 */ /* 0x000fe400078e00ff */
[----:B------:R-:W-:-:S02]  /*0330*/  IMAD.MOV.U32 R22, RZ, RZ, 0x24 ;  /* 0x00000024ff167424 */ /* 0x000fc400078e00ff */
[----:B------:R-:W-:-:S05]  /*0340*/  IMAD.MOV.U32 R23, RZ, RZ, 0x2d ;  /* 0x0000002dff177424 */ /* 0x000fca00078e00ff */
[----:B------:R-:W-:Y:S04]  /*0350*/  STL.128 [R1+0x170], R20 ;  /* 0x0001701401007387 */ /* 0x000fe80000100c00 */
[----:B------:R1:W-:Y:S01]  /*0360*/  STL.128 [R1+0x210], R20 ;  /* 0x0002101401007387 */ /* 0x0003e20000100c00 */
[----:B------:R-:W-:Y:S02]  /*0370*/  IMAD.MOV.U32 R11, RZ, RZ, -0x80000000 ;  /* 0x80000000ff0b7424 */ /* 0x000fe400078e00ff */
[----:B------:R-:W-:Y:S02]  /*0380*/  IMAD.MOV.U32 R12, RZ, RZ, 0x808b ;  /* 0x0000808bff0c7424 */ /* 0x000fe400078e00ff */
[----:B------:R-:W-:Y:S02]  /*0390*/  IMAD.MOV.U32 R13, RZ, RZ, 0x0 ;  /* 0x00000000ff0d7424 */ /* 0x000fe400078e00ff */
[----:B------:R-:W-:-:S02]  /*03a0*/  IMAD.MOV.U32 R14, RZ, RZ, -0x7fffffff ;  /* 0x80000001ff0e7424 */ /* 0x000fc400078e00ff */
[----:B------:R-:W-:Y:S01]  /*03b0*/  IMAD.MOV.U32 R15, RZ, RZ, 0x0 ;  /* 0x00000000ff0f7424 */ /* 0x000fe200078e00ff */
[----:B-1----:R-:W1:Y:S01]  /*03c0*/  S2R R22, SR_TID.X ;  /* 0x0000000000167919 */ /* 0x002e620000002100 */
[----:B------:R-:W1:Y:S01]  /*03d0*/  S2UR UR4, SR_CTAID.X ;  /* 0x00000000000479c3 */ /* 0x000e620000002500 */
[----:B------:R-:W-:Y:S02]  /*03e0*/  IMAD.MOV.U32 R4, RZ, RZ, 0x1 ;  /* 0x00000001ff047424 */ /* 0x000fe400078e00ff */
[----:B------:R-:W-:Y:S01]  /*03f0*/  IMAD.MOV.U32 R5, RZ, RZ, 0x0 ;  /* 0x00000000ff057424 */ /* 0x000fe200078e00ff */
[----:B------:R0:W-:Y:S01]  /*0400*/  STL.128 [R1+0x10], R8 ;  /* 0x0000100801007387 */ /* 0x0001e20000100c00 */
[----:B------:R-:W-:-:S03]  /*0410*/  IMAD.MOV.U32 R6, RZ, RZ, 0x8082 ;  /* 0x00008082ff067424 */ /* 0x000fc600078e00ff */
[----:B------:R-:W1:Y:S01]  /*0420*/  LDC R21, c[0x0][0x360] ;  /* 0x0000d800ff157b82 */ /* 0x000e620000000800 */
[----:B------:R-:W-:Y:S01]  /*0430*/  IMAD.MOV.U32 R7, RZ, RZ, 0x0 ;  /* 0x00000000ff077424 */ /* 0x000fe200078e00ff */
[----:B------:R0:W-:Y:S04]  /*0440*/  STL.128 [R1+0x20], R12 ;  /* 0x0000200c01007387 */ /* 0x0001e80000100c00 */
[----:B------:R0:W-:Y:S02]  /*0450*/  STL.128 [R1], R4 ;  /* 0x0000000401007387 */ /* 0x0001e40000100c00 */
[----:B0-----:R-:W-:Y:S02]  /*0460*/  IMAD.MOV.U32 R8, RZ, RZ, 0x800a ;  /* 0x0000800aff087424 */ /* 0x001fe400078e00ff */
[----:B------:R-:W-:-:S02]  /*0470*/  IMAD.MOV.U32 R9, RZ, RZ, 0x0 ;  /* 0x00000000ff097424 */ /* 0x000fc400078e00ff */
[----:B------:R-:W-:Y:S02]  /*0480*/  IMAD.MOV.U32 R10, RZ, RZ, -0x7ffffff6 ;  /* 0x8000000aff0a7424 */ /* 0x000fe400078e00ff */
[----:B------:R-:W-:Y:S02]  /*0490*/  IMAD.MOV.U32 R14, RZ, RZ, 0x8080 ;  /* 0x00008080ff0e7424 */ /* 0x000fe400078e00ff */
[----:B------:R-:W-:Y:S02]  /*04a0*/  IMAD.MOV.U32 R15, RZ, RZ, -0x80000000 ;  /* 0x80000000ff0f7424 */ /* 0x000fe400078e00ff */
[----:B------:R-:W-:Y:S02]  /*04b0*/  IMAD.MOV.U32 R12, RZ, RZ, -0x7fff7f7f ;  /* 0x80008081ff0c7424 */ /* 0x000fe400078e00ff */
[----:B------:R-:W-:Y:S01]  /*04c0*/  IMAD.MOV.U32 R13, RZ, RZ, -0x80000000 ;  /* 0x80000000ff0d7424 */ /* 0x000fe200078e00ff */
[----:B------:R0:W-:Y:S01]  /*04d0*/  STL.128 [R1+0x90], R8 ;  /* 0x0000900801007387 */ /* 0x0001e20000100c00 */
[----:B------:R-:W-:-:S02]  /*04e0*/  IMAD.MOV.U32 R4, RZ, RZ, 0x8002 ;  /* 0x00008002ff047424 */ /* 0x000fc400078e00ff */
[----:B------:R-:W-:Y:S01]  /*04f0*/  IMAD.MOV.U32 R5, RZ, RZ, -0x80000000 ;  /* 0x80000000ff057424 */ /* 0x000fe200078e00ff */
[----:B------:R1:W-:Y:S01]  /*0500*/  STL.128 [R1+0xa0], R12 ;  /* 0x0000a00c01007387 */ /* 0x0003e20000100c00 */
[----:B------:R-:W-:Y:S02]  /*0510*/  IMAD.MOV.U32 R6, RZ, RZ, 0x80 ;  /* 0x00000080ff067424 */ /* 0x000fe400078e00ff */
[----:B------:R-:W-:-:S05]  /*0520*/  IMAD.MOV.U32 R7, RZ, RZ, -0x80000000 ;  /* 0x80000000ff077424 */ /* 0x000fca00078e00ff */
[----:B------:R1:W-:Y:S01]  /*0530*/  STL.128 [R1+0x80], R4 ;  /* 0x0000800401007387 */ /* 0x0003e20000100c00 */
[----:B0-----:R-:W-:Y:S02]  /*0540*/  IMAD.MOV.U32 R11, RZ, RZ, 0xe ;  /* 0x0000000eff0b7424 */ /* 0x001fe400078e00ff */
[----:B------:R-:W-:Y:S02]  /*0550*/  IMAD.MOV.U32 R8, RZ, RZ, 0x37 ;  /* 0x00000037ff087424 */ /* 0x000fe400078e00ff */
[----:B------:R-:W-:Y:S02]  /*0560*/  IMAD.MOV.U32 R9, RZ, RZ, 0x2 ;  /* 0x00000002ff097424 */ /* 0x000fe400078e00ff */
[----:B------:R-:W-:Y:S02]  /*0570*/  IMAD.MOV.U32 R10, RZ, RZ, 0x3e ;  /* 0x0000003eff0a7424 */ /* 0x000fe400078e00ff */
[----:B-1----:R-:W-:Y:S02]  /*0580*/  IMAD.MOV.U32 R12, RZ, RZ, 0x27 ;  /* 0x00000027ff0c7424 */ /* 0x002fe400078e00ff */
[----:B------:R-:W-:-:S02]  /*0590*/  IMAD.MOV.U32 R13, RZ, RZ, 0x3 ;  /* 0x00000003ff0d7424 */ /* 0x000fc400078e00ff */
[----:B------:R-:W-:Y:S02]  /*05a0*/  IMAD.MOV.U32 R14, RZ, RZ, 0x29 ;  /* 0x00000029ff0e7424 */ /* 0x000fe400078e00ff */
[----:B------:R-:W-:Y:S01]  /*05b0*/  IMAD.MOV.U32 R15, RZ, RZ, 0x2d ;  /* 0x0000002dff0f7424 */ /* 0x000fe200078e00ff */
[----:B------:R0:W-:Y:S01]  /*05c0*/  STL.128 [R1+0x140], R8 ;  /* 0x0001400801007387 */ /* 0x0001e20000100c00 */
[----:B------:R-:W-:Y:S02]  /*05d0*/  IMAD.MOV.U32 R6, RZ, RZ, 0x29 ;  /* 0x00000029ff067424 */ /* 0x000fe400078e00ff */
[----:B------:R-:W-:Y:S01]  /*05e0*/  IMAD.MOV.U32 R4, RZ, RZ, 0x27 ;  /* 0x00000027ff047424 */ /* 0x000fe200078e00ff */
[----:B------:R1:W-:Y:S01]  /*05f0*/  STL.128 [R1+0x1c0], R12 ;  /* 0x0001c00c01007387 */ /* 0x0003e20000100c00 */
[----:B------:R-:W-:Y:S02]  /*0600*/  IMAD.MOV.U32 R5, RZ, RZ, 0x3 ;  /* 0x00000003ff057424 */ /* 0x000fe400078e00ff */
[----:B------:R-:W-:-:S05]  /*0610*/  IMAD.MOV.U32 R7, RZ, RZ, 0x2d ;  /* 0x0000002dff077424 */ /* 0x000fca00078e00ff */
        /* <DEDUP_REMOVED lines=9> */
[----:B------:R-:W-:Y:S01]  /*06b0*/  STL.128 [R1+0x100], R8 ;  /* 0x0001000801007387 */ /* 0x000fe20000100c00 */
[----:B--2---:R-:W-:Y:S02]  /*06c0*/  IMAD.MOV.U32 R4, RZ, RZ, 0x37 ;  /* 0x00000037ff047424 */ /* 0x004fe400078e00ff */
[----:B------:R-:W-:Y:S01]  /*06d0*/  IMAD.MOV.U32 R5, RZ, RZ, 0x2 ;  /* 0x00000002ff057424 */ /* 0x000fe200078e00ff */
[----:B------:R-:W-:Y:S01]  /*06e0*/  STL.128 [R1+0x1a0], R8 ;  /* 0x0001a00801007387 */ /* 0x000fe20000100c00 */
[----:B------:R-:W-:Y:S02]  /*06f0*/  IMAD.MOV.U32 R6, RZ, RZ, 0x3e ;  /* 0x0000003eff067424 */ /* 0x000fe400078e00ff */
[----:B------:R-:W-:Y:S01]  /*0700*/  IMAD.MOV.U32 R7, RZ, RZ, 0xe ;  /* 0x0000000eff077424 */ /* 0x000fe200078e00ff */
[----:B------:R0:W-:Y:S01]  /*0710*/  STL.128 [R1+0x240], R8 ;  /* 0x0002400801007387 */ /* 0x0001e20000100c00 */
[----:B------:R-:W-:-:S03]  /*0720*/  IMAD.MOV.U32 R16, RZ, RZ, -0x7fff7f7f ;  /* 0x80008081ff107424 */ /* 0x000fc600078e00ff */
[----:B------:R-:W-:Y:S01]  /*0730*/  STL.128 [R1+0x110], R12 ;  /* 0x0001100c01007387 */ /* 0x000fe20000100c00 */
[----:B------:R-:W-:-:S03]  /*0740*/  IMAD.MOV.U32 R17, RZ, RZ, -0x80000000 ;  /* 0x80000000ff117424 */ /* 0x000fc600078e00ff */
[----:B------:R-:W-:Y:S01]  /*0750*/  STL.128 [R1+0x1b0], R12 ;  /* 0x0001b00c01007387 */ /* 0x000fe20000100c00 */
[----:B------:R-:W-:-:S03]  /*0760*/  IMAD.MOV.U32 R18, RZ, RZ, 0x8009 ;  /* 0x00008009ff127424 */ /* 0x000fc600078e00ff */
[----:B------:R1:W-:Y:S01]  /*0770*/  STL.128 [R1+0x250], R12 ;  /* 0x0002500c01007387 */ /* 0x0003e20000100c00 */
[----:B------:R-:W-:Y:S02]  /*0780*/  IMAD.MOV.U32 R19, RZ, RZ, -0x80000000 ;  /* 0x80000000ff137424 */ /* 0x000fe400078e00ff */
[----:B0-----:R-:W-:Y:S02]  /*0790*/  IMAD.MOV.U32 R8, RZ, RZ, 0x3d ;  /* 0x0000003dff087424 */ /* 0x001fe400078e00ff */
[----:B------:R-:W-:Y:S02]  /*07a0*/  IMAD.MOV.U32 R11, RZ, RZ, 0x24 ;  /* 0x00000024ff0b7424 */ /* 0x000fe400078e00ff */
[----:B------:R-:W-:Y:S01]  /*07b0*/  IMAD.MOV.U32 R9, RZ, RZ, 0x1c ;  /* 0x0000001cff097424 */ /* 0x000fe200078e00ff */
[----:B------:R0:W-:Y:S01]  /*07c0*/  STL.128 [R1+0x1e0], R4 ;  /* 0x0001e00401007387 */ /* 0x0001e20000100c00 */
[----:B------:R-:W-:Y:S01]  /*07d0*/  IMAD R22, R21, UR4, R22 ;  /* 0x0000000415167c24 */ /* 0x000fe2000f8e0216 */
[----:B------:R-:W2:Y:S01]  /*07e0*/  LDCU.64 UR4, c[0x0][0x390] ;  /* 0x00007200ff0477ac */ /* 0x000ea20008000a00 */
[----:B------:R-:W-:-:S04]  /*07f0*/  IMAD.WIDE.U32 R20, R63, 0x100, RZ ;  /* 0x000001003f147825 */ /* 0x000fc800078e00ff */
[----:B-1----:R-:W-:Y:S02]  /*0800*/  IMAD.MOV.U32 R12, RZ, RZ, 0x37 ;  /* 0x00000037ff0c7424 */ /* 0x002fe400078e00ff */
[----:B------:R-:W-:Y:S02]  /*0810*/  IMAD.MOV.U32 R13, RZ, RZ, 0x2 ;  /* 0x00000002ff0d7424 */ /* 0x000fe400078e00ff */
[----:B------:R-:W-:Y:S02]  /*0820*/  IMAD.MOV.U32 R14, RZ, RZ, 0x3e ;  /* 0x0000003eff0e7424 */ /* 0x000fe400078e00ff */
[----:B------:R-:W-:Y:S01]  /*0830*/  IMAD.MOV.U32 R15, RZ, RZ, 0xe ;  /* 0x0000000eff0f7424 */ /* 0x000fe200078e00ff */
[----:B------:R-:W-:Y:S01]  /*0840*/  STL.128 [R1+0x130], R8 ;  /* 0x0001300801007387 */ /* 0x000fe20000100c00 */
[----:B---3--:R-:W-:-:S03]  /*0850*/  IMAD.WIDE.U32 R62, R62, 0x10000, RZ ;  /* 0x000100003e3e7825 */ /* 0x008fc600078e00ff */
[----:B------:R-:W-:Y:S01]  /*0860*/  STL.128 [R1+0x1d0], R8 ;  /* 0x0001d00801007387 */ /* 0x000fe20000100c00 */
[----:B0-----:R-:W-:Y:S02]  /*0870*/  IMAD.MOV.U32 R7, RZ, RZ, 0x1b ;  /* 0x0000001bff077424 */ /* 0x001fe400078e00ff */
[----:B------:R-:W-:Y:S01]  /*0880*/  IMAD.MOV.U32 R6, RZ, RZ, 0xe ;  /* 0x0000000eff067424 */ /* 0x000fe200078e00ff */
[----:B------:R0:W-:Y:S04]  /*0890*/  STL.128 [R1+0x270], R8 ;  /* 0x0002700801007387 */ /* 0x0001e80000100c00 */
[----:B------:R5:W-:Y:S01]  /*08a0*/  STL.128 [R1+0x280], R12 ;  /* 0x0002800c01007387 */ /* 0x000be20000100c00 */
[----:B----4-:R-:W-:-:S03]  /*08b0*/  LOP3.LUT R23, R62, R20, R64, 0xfe, !PT ;  /* 0x000000143e177212 */ /* 0x010fc600078efe40 */
[----:B------:R1:W-:Y:S01]  /*08c0*/  STL.128 [R1+0x30], R16 ;  /* 0x0000301001007387 */ /* 0x0003e20000100c00 */
[----:B------:R-:W-:-:S03]  /*08d0*/  IMAD.MOV.U32 R24, RZ, RZ, -0x7fff7ff7 ;  /* 0x80008009ff187424 */ /* 0x000fc600078e00ff */
[----:B------:R-:W-:Y:S01]  /*08e0*/  STL.128 [R1+0xe0], R4 ;  /* 0x0000e00401007387 */ /* 0x000fe20000100c00 */
[----:B0-----:R-:W-:-:S04]  /*08f0*/  IMAD.WIDE.U32 R8, R61, 0x1000000, RZ ;  /* 0x010000003d087825 */ /* 0x001fc800078e00ff */
[----:B-----5:R-:W-:Y:S01]  /*0900*/  IMAD.WIDE.U32 R14, R49, 0x100, RZ ;  /* 0x00000100310e7825 */ /* 0x020fe200078e00ff */
[----:B------:R-:W-:Y:S03]  /*0910*/  STL.128 [R1+0x180], R4 ;  /* 0x0001800401007387 */ /* 0x000fe60000100c00 */
[----:B------:R-:W-:Y:S01]  /*0920*/  IMAD.WIDE.U32 R48, R48, 0x10000, RZ ;  /* 0x0001000030307825 */ /* 0x000fe200078e00ff */
[----:B------:R0:W-:Y:S03]  /*0930*/  STL.128 [R1+0x220], R4 ;  /* 0x0002200401007387 */ /* 0x0001e60000100c00 */
[----:B-1----:R-:W-:Y:S02]  /*0940*/  IMAD.MOV.U32 R16, RZ, RZ, -0x7fffffff ;  /* 0x80000001ff107424 */ /* 0x002fe400078e00ff */
[----:B------:R-:W-:-:S02]  /*0950*/  IMAD.MOV.U32 R17, RZ, RZ, 0x0 ;  /* 0x00000000ff117424 */ /* 0x000fc400078e00ff */
[----:B------:R-:W-:Y:S02]  /*0960*/  IMAD.MOV.U32 R18, RZ, RZ, -0x7fff7ff8 ;  /* 0x80008008ff127424 */ /* 0x000fe400078e00ff */
[----:B------:R-:W-:Y:S01]  /*0970*/  IMAD.WIDE.U32 R10, R56, 0x100, RZ ;  /* 0x00000100380a7825 */ /* 0x000fe200078e00ff */
[----:B------:R-:W-:-:S03]  /*0980*/  LOP3.LUT R20, R9, R21, R63, 0xfe, !PT ;  /* 0x0000001509147212 */ /* 0x000fc600078efe3f */
[----:B------:R-:W-:-:S04]  /*0990*/  IMAD.WIDE.U32 R12, R55, 0x10000, RZ ;  /* 0x00010000370c7825 */ /* 0x000fc800078e00ff */
[----:B------:R-:W-:Y:S01]  /*09a0*/  IMAD.WIDE.U32 R54, R54, 0x1000000, RZ ;  /* 0x0100000036367825 */ /* 0x000fe200078e00ff */
[----:B0-----:R-:W-:Y:S01]  /*09b0*/  LOP3.LUT R5, R48, R14, R50, 0xfe, !PT ;  /* 0x0000000e30057212 */ /* 0x001fe200078efe32 */
[----:B------:R0:W-:Y:S02]  /*09c0*/  STL.128 [R1+0xb0], R16 ;  /* 0x0000b01001007387 */ /* 0x0001e40000100c00 */
[----:B------:R-:W-:Y:S01]  /*09d0*/  IMAD.WIDE.U32 R6, R47, 0x1000000, RZ ;  /* 0x010000002f067825 */ /* 0x000fe200078e00ff */
[----:B------:R-:W-:Y:S02]  /*09e0*/  LOP3.LUT R57, R12, R10, R57, 0xfe, !PT ;  /* 0x0000000a0c397212 */ /* 0x000fe400078efe39 */
[----:B------:R-:W-:Y:S01]  /*09f0*/  PRMT R59, R60, 0x6540, R59 ;  /* 0x000065403c3b7816 */ /* 0x000fe2000000003b */
[----:B------:R-:W-:Y:S01]  /*0a00*/  IMAD.U32 R9, R58, 0x10000, RZ ;  /* 0x000100003a097824 */ /* 0x000fe200078e00ff */
[----:B------:R-:W-:Y:S01]  /*0a10*/  LOP3.LUT R10, R55, R11, R13, 0xfe, !PT ;  /* 0x0000000b370a7212 */ /* 0x000fe200078efe0d */
[----:B------:R-:W-:-:S02]  /*0a20*/  IMAD.MOV.U32 R25, RZ, RZ, 0x0 ;  /* 0x00000000ff197424 */ /* 0x000fc400078e00ff */
[----:B------:R-:W-:Y:S02]  /*0a30*/  IMAD.MOV.U32 R26, RZ, RZ, -0x7ffffff6 ;  /* 0x8000000aff1a7424 */ /* 0x000fe400078e00ff */
[----:B------:R-:W-:Y:S01]  /*0a40*/  IMAD.MOV.U32 R27, RZ, RZ, 0x0 ;  /* 0x00000000ff1b7424 */ /* 0x000fe200078e00ff */
[----:B------:R-:W-:Y:S01]  /*0a50*/  LOP3.LUT R14, R7, R15, R49, 0xfe, !PT ;  /* 0x0000000f070e7212 */ /* 0x000fe200078efe31 */
[----:B------:R-:W-:Y:S01]  /*0a60*/  IMAD.WIDE.U32 R12, R43, 0x100, RZ ;  /* 0x000001002b0c7825 */ /* 0x000fe200078e00ff */
[----:B------:R-:W-:-:S03]  /*0a70*/  LOP3.LUT R5, R5, R6, RZ, 0xfc, !PT ;  /* 0x0000000605057212 */ /* 0x000fc600078efcff */
[----:B0-----:R-:W-:Y:S02]  /*0a80*/  IMAD.MOV.U32 R16, RZ, RZ, 0x6 ;  /* 0x00000006ff107424 */ /* 0x001fe400078e00ff */
[----:B------:R-:W-:Y:S02]  /*0a90*/  IMAD.MOV.U32 R17, RZ, RZ, 0xf ;  /* 0x0000000fff117424 */ /* 0x000fe400078e00ff */
[----:B------:R-:W-:Y:S02]  /*0aa0*/  IMAD.MOV.U32 R18, RZ, RZ, 0x19 ;  /* 0x00000019ff127424 */ /* 0x000fe400078e00ff */
[----:B------:R-:W-:Y:S01]  /*0ab0*/  IMAD.MOV.U32 R19, RZ, RZ, 0x38 ;  /* 0x00000038ff137424 */ /* 0x000fe200078e00ff */
[----:B------:R-:W-:Y:S01]  /*0ac0*/  LOP3.LUT R9, R20, R59, R9, 0xfe, !PT ;  /* 0x0000003b14097212 */ /* 0x000fe200078efe09 */
[----:B------:R-:W-:Y:S01]  /*0ad0*/  IMAD.WIDE.U32 R42, R42, 0x10000, RZ ;  /* 0x000100002a2a7825 */ /* 0x000fe200078e00ff */
[----:B------:R0:W-:Y:S03]  /*0ae0*/  STL.128 [R1+0x50], R24 ;  /* 0x0000501801007387 */ /* 0x0001e60000100c00 */
[----:B------:R-:W-:-:S02]  /*0af0*/  IMAD.SHL.U32 R38, R38, 0x1000000, RZ ;  /* 0x0100000026267824 */ /* 0x000fc400078e00ff */
[----:B------:R-:W-:Y:S01]  /*0b00*/  IMAD.WIDE.U32 R6, R0, 0x1000000, RZ ;  /* 0x0100000000067825 */ /* 0x000fe200078e00ff */
[----:B------:R1:W-:Y:S01]  /*0b10*/  STL.128 [R1+0x200], R16 ;  /* 0x0002001001007387 */ /* 0x0003e20000100c00 */
[----:B------:R-:W-:Y:S02]  /*0b20*/  LOP3.LUT R41, R42, R12, R41, 0xfe, !PT ;  /* 0x0000000c2a297212 */ /* 0x000fe400078efe29 */
[----:B------:R-:W-:Y:S01]  /*0b30*/  IMAD.MOV.U32 R28, RZ, RZ, -0x7fff7f75 ;  /* 0x8000808bff1c7424 */ /* 0x000fe200078e00ff */
[----:B------:R-:W-:Y:S01]  /*0b40*/  LOP3.LUT R65, R9, R38, RZ, 0xfc, !PT ;  /* 0x0000002609417212 */ /* 0x000fe200078efcff */
[----:B------:R-:W-:Y:S02]  /*0b50*/  IMAD.MOV.U32 R29, RZ, RZ, 0x0 ;  /* 0x00000000ff1d7424 */ /* 0x000fe400078e00ff */
[----:B------:R-:W-:Y:S02]  /*0b60*/  IMAD.MOV.U32 R30, RZ, RZ, 0x8b ;  /* 0x0000008bff1e7424 */ /* 0x000fe400078e00ff */
[----:B------:R-:W-:-:S02]  /*0b70*/  IMAD.MOV.U32 R31, RZ, RZ, -0x80000000 ;  /* 0x80000000ff1f7424 */ /* 0x000fc400078e00ff */
        /* <DEDUP_REMOVED lines=8> */
[----:B------:R-:W-:Y:S01]  /*0c00*/  LOP3.LUT R12, R7, R13, R43, 0xfe, !PT ;  /* 0x0000000d070c7212 */ /* 0x000fe200078efe2b */
[----:B------:R-:W-:Y:S01]  /*0c10*/  IMAD.U32 R37, R37, 0x10000, RZ ;  /* 0x0001000025257824 */ /* 0x000fe200078e00ff */
[----:B------:R-:W-:Y:S01]  /*0c20*/  PRMT R0, R40, 0x6540, R39 ;  /* 0x0000654028007816 */ /* 0x000fe20000000027 */
[----:B------:R-:W-:Y:S01]  /*0c30*/  IMAD.U32 R51, R51, 0x10000, RZ ;  /* 0x0001000033337824 */ /* 0x000fe200078e00ff */
[----:B------:R-:W-:Y:S01]  /*0c40*/  PRMT R52, R53, 0x6540, R52 ;  /* 0x0000654035347816 */ /* 0x000fe20000000034 */
[----:B------:R-:W-:Y:S01]  /*0c50*/  IMAD.U32 R44, R44, 0x10000, RZ ;  /* 0x000100002c2c7824 */ /* 0x000fe200078e00ff */
[----:B------:R-:W-:Y:S01]  /*0c60*/  PRMT R45, R46, 0x6540, R45 ;  /* 0x000065402e2d7816 */ /* 0x000fe2000000002d */
[----:B------:R-:W-:Y:S01]  /*0c70*/  IMAD.SHL.U32 R9, R36, 0x1000000, RZ ;  /* 0x0100000024097824 */ /* 0x000fe200078e00ff */
[----:B--2---:R-:W-:Y:S01]  /*0c80*/  IADD3 R36, P0, PT, R22, UR4, RZ ;  /* 0x0000000416247c10 */ /* 0x004fe2000ff1e0ff */
[----:B------:R0:W-:Y:S01]  /*0c90*/  STL.128 [R1+0xd0], R24 ;  /* 0x0000d01801007387 */ /* 0x0001e20000100c00 */
[----:B------:R-:W-:Y:S01]  /*0ca0*/  IMAD.MOV.U32 R32, RZ, RZ, 0x8089 ;  /* 0x00008089ff207424 */ /* 0x000fe200078e00ff */
[----:B------:R-:W-:Y:S01]  /*0cb0*/  LOP3.LUT R0, R12, R0, R37, 0xfe, !PT ;  /* 0x000000000c007212 */ /* 0x000fe200078efe25 */
[----:B------:R-:W-:Y:S01]  /*0cc0*/  IMAD.MOV.U32 R33, RZ, RZ, -0x80000000 ;  /* 0x80000000ff217424 */ /* 0x000fe200078e00ff */
[----:B------:R1:W-:Y:S01]  /*0cd0*/  STL.128 [R1+0x60], R28 ;  /* 0x0000601c01007387 */ /* 0x0003e20000100c00 */
[----:B------:R-:W-:Y:S01]  /*0ce0*/  IMAD.MOV.U32 R34, RZ, RZ, 0x8003 ;  /* 0x00008003ff227424 */ /* 0x000fe200078e00ff */
[----:B------:R-:W-:Y:S01]  /*0cf0*/  LOP3.LUT R51, R10, R52, R51, 0xfe, !PT ;  /* 0x000000340a337212 */ /* 0x000fe200078efe33 */
[----:B------:R-:W-:Y:S01]  /*0d00*/  IMAD.MOV.U32 R35, RZ, RZ, -0x80000000 ;  /* 0x80000000ff237424 */ /* 0x000fe200078e00ff */
[----:B------:R2:W-:Y:S01]  /*0d10*/  STL.128 [R1+0x260], R16 ;  /* 0x0002601001007387 */ /* 0x0005e20000100c00 */
[----:B------:R-:W-:Y:S01]  /*0d20*/  IMAD.SHL.U32 R2, R2, 0x1000000, RZ ;  /* 0x0100000002027824 */ /* 0x000fe200078e00ff */
[----:B------:R-:W-:Y:S01]  /*0d30*/  LOP3.LUT R44, R14, R45, R44, 0xfe, !PT ;  /* 0x0000002d0e2c7212 */ /* 0x000fe200078efe2c */
[----:B------:R-:W-:Y:S01]  /*0d40*/  IMAD.SHL.U32 R3, R3, 0x1000000, RZ ;  /* 0x0100000003037824 */ /* 0x000fe200078e00ff */
[----:B------:R-:W-:Y:S01]  /*0d50*/  LEA.HI.X.SX32 R37, R22, UR5, 0x1, P0 ;  /* 0x0000000516257c11 */ /* 0x000fe200080f0eff */
[----:B0-----:R-:W-:-:S02]  /*0d60*/  IMAD.MOV.U32 R24, RZ, RZ, 0x29 ;  /* 0x00000029ff187424 */ /* 0x001fc400078e00ff */
[----:B------:R-:W-:Y:S02]  /*0d70*/  IMAD.MOV.U32 R25, RZ, RZ, 0x38 ;  /* 0x00000038ff197424 */ /* 0x000fe400078e00ff */
[----:B------:R-:W-:Y:S02]  /*0d80*/  IMAD.MOV.U32 R26, RZ, RZ, 0x3e ;  /* 0x0000003eff1a7424 */ /* 0x000fe400078e00ff */
[----:B------:R-:W-:Y:S02]  /*0d90*/  IMAD.MOV.U32 R27, RZ, RZ, 0x12 ;  /* 0x00000012ff1b7424 */ /* 0x000fe400078e00ff */
[----:B-1----:R-:W-:Y:S02]  /*0da0*/  IMAD.MOV.U32 R29, RZ, RZ, 0xf ;  /* 0x0000000fff1d7424 */ /* 0x002fe400078e00ff */
[----:B------:R-:W-:Y:S02]  /*0db0*/  IMAD.MOV.U32 R30, RZ, RZ, 0x19 ;  /* 0x00000019ff1e7424 */ /* 0x000fe400078e00ff */
[----:B------:R-:W-:-:S02]  /*0dc0*/  IMAD.MOV.U32 R31, RZ, RZ, 0x38 ;  /* 0x00000038ff1f7424 */ /* 0x000fc400078e00ff */
[----:B------:R-:W-:Y:S02]  /*0dd0*/  IMAD.MOV.U32 R28, RZ, RZ, 0x6 ;  /* 0x00000006ff1c7424 */ /* 0x000fe400078e00ff */
[----:B--2---:R-:W-:Y:S02]  /*0de0*/  IMAD.MOV.U32 R16, RZ, RZ, 0x1b ;  /* 0x0000001bff107424 */ /* 0x004fe400078e00ff */
[----:B------:R-:W-:Y:S02]  /*0df0*/  IMAD.MOV.U32 R17, RZ, RZ, 0x2c ;  /* 0x0000002cff117424 */ /* 0x000fe400078e00ff */
[----:B------:R-:W-:Y:S02]  /*0e00*/  IMAD.MOV.U32 R18, RZ, RZ, 0x1 ;  /* 0x00000001ff127424 */ /* 0x000fe400078e00ff */
[----:B------:R-:W-:Y:S01]  /*0e10*/  IMAD.MOV.U32 R19, RZ, RZ, 0xa ;  /* 0x0000000aff137424 */ /* 0x000fe200078e00ff */
[----:B------:R-:W-:Y:S01]  /*0e20*/  STL.128 [R1+0xf0], R24 ;  /* 0x0000f01801007387 */ /* 0x000fe20000100c00 */
[----:B------:R-:W-:Y:S01]  /*0e30*/  LOP3.LUT R8, R23, R8, RZ, 0xfc, !PT ;  /* 0x0000000817087212 */ /* 0x000fe200078efcff */
[----:B------:R-:W-:Y:S01]  /*0e40*/  VIADD R7, R1, 0xc8 ;  /* 0x000000c801077836 */ /* 0x000fe20000000000 */
[----:B------:R-:W-:Y:S01]  /*0e50*/  LOP3.LUT R4, R57, R54, RZ, 0xfc, !PT ;  /* 0x0000003639047212 */ /* 0x000fe200078efcff */
[----:B------:R-:W-:Y:S01]  /*0e60*/  STL.128 [R1+0x190], R24 ;  /* 0x0001901801007387 */ /* 0x000fe20000100c00 */
[----:B------:R-:W-:-:S02]  /*0e70*/  LOP3.LUT R49, R51, R2, RZ, 0xfc, !PT ;  /* 0x0000000233317212 */ /* 0x000fc400078efcff */
[----:B------:R-:W-:Y:S02]  /*0e80*/  CS2R R58, SRZ ;  /* 0x00000000003a7805 */ /* 0x000fe4000001ff00 */
[----:B------:R-:W-:Y:S01]  /*0e90*/  LOP3.LUT R9, R0, R9, RZ, 0xfc, !PT ;  /* 0x0000000900097212 */ /* 0x000fe200078efcff */
[----:B------:R0:W-:Y:S01]  /*0ea0*/  STL.128 [R1+0x230], R24 ;  /* 0x0002301801007387 */ /* 0x0001e20000100c00 */
[----:B------:R-:W-:Y:S01]  /*0eb0*/  LOP3.LUT R6, R41, R6, RZ, 0xfc, !PT ;  /* 0x0000000629067212 */ /* 0x000fe200078efcff */
[----:B------:R-:W-:Y:S01]  /*0ec0*/  IMAD.MOV.U32 R0, RZ, RZ, R1 ;  /* 0x000000ffff007224 */ /* 0x000fe200078e0001 */
[----:B------:R-:W-:Y:S01]  /*0ed0*/  CS2R R54, SRZ ;  /* 0x0000000000367805 */ /* 0x000fe2000001ff00 */
[----:B------:R1:W-:Y:S01]  /*0ee0*/  STL.128 [R1+0x70], R32 ;  /* 0x0000702001007387 */ /* 0x0003e20000100c00 */
[----:B------:R-:W-:Y:S01]  /*0ef0*/  CS2R R52, SRZ ;  /* 0x0000000000347805 */ /* 0x000fe2000001ff00 */
[----:B------:R-:W-:Y:S01]  /*0f00*/  IMAD.MOV.U32 R14, RZ, RZ, RZ ;  /* 0x000000ffff0e7224 */ /* 0x000fe200078e00ff */
[----:B------:R-:W-:Y:S01]  /*0f10*/  CS2R R10, SRZ ;  /* 0x00000000000a7805 */ /* 0x000fe2000001ff00 */
[----:B------:R2:W-:Y:S01]  /*0f20*/  STL.128 [R1+0x160], R28 ;  /* 0x0001601c01007387 */ /* 0x0005e20000100c00 */
[----:B------:R-:W-:Y:S01]  /*0f30*/  IMAD.MOV.U32 R15, RZ, RZ, RZ ;  /* 0x000000ffff0f7224 */ /* 0x000fe200078e00ff */
[----:B------:R-:W-:Y:S01]  /*0f40*/  CS2R R60, SRZ ;  /* 0x00000000003c7805 */ /* 0x000fe2000001ff00 */
[----:B------:R-:W-:Y:S01]  /*0f50*/  IMAD.MOV.U32 R39, RZ, RZ, RZ ;  /* 0x000000ffff277224 */ /* 0x000fe200078e00ff */
[----:B------:R-:W-:Y:S01]  /*0f60*/  STL.128 [R1+0x150], R16 ;  /* 0x0001501001007387 */ /* 0x000fe20000100c00 */
[----:B------:R-:W-:Y:S01]  /*0f70*/  IMAD.MOV.U32 R23, RZ, RZ, RZ ;  /* 0x000000ffff177224 */ /* 0x000fe200078e00ff */
[----:B------:R-:W-:Y:S01]  /*0f80*/  CS2R R50, SRZ ;  /* 0x0000000000327805 */ /* 0x000fe2000001ff00 */
[----:B------:R-:W-:Y:S01]  /*0f90*/  IMAD.MOV.U32 R20, RZ, RZ, RZ ;  /* 0x000000ffff147224 */ /* 0x000fe200078e00ff */
[----:B------:R-:W-:Y:S01]  /*0fa0*/  STL.128 [R1+0x1f0], R16 ;  /* 0x0001f01001007387 */ /* 0x000fe20000100c00 */
[----:B0-----:R-:W-:-:S02]  /*0fb0*/  LOP3.LUT R26, R44, R3, RZ, 0xfc, !PT ;  /* 0x000000032c1a7212 */ /* 0x001fc400078efcff */
[----:B------:R-:W-:Y:S01]  /*0fc0*/  CS2R R2, SRZ ;  /* 0x0000000000027805 */ /* 0x000fe2000001ff00 */
[----:B------:R-:W-:Y:S01]  /*0fd0*/  IMAD.MOV.U32 R27, RZ, RZ, RZ ;  /* 0x000000ffff1b7224 */ /* 0x000fe200078e00ff */
[----:B------:R0:W-:Y:S01]  /*0fe0*/  STL.128 [R1+0x290], R16 ;  /* 0x0002901001007387 */ /* 0x0001e20000100c00 */
[----:B-1----:R-:W-:Y:S01]  /*0ff0*/  IMAD.MOV.U32 R35, RZ, RZ, RZ ;  /* 0x000000ffff237224 */ /* 0x002fe200078e00ff */
[----:B------:R-:W-:Y:S01]  /*1000*/  CS2R R12, SRZ ;  /* 0x00000000000c7805 */ /* 0x000fe2000001ff00 */
[----:B------:R-:W-:Y:S01]  /*1010*/  IMAD.MOV.U32 R63, RZ, RZ, RZ ;  /* 0x000000ffff3f7224 */ /* 0x000fe200078e00ff */
[----:B--2---:R-:W-:Y:S01]  /*1020*/  CS2R R30, SRZ ;  /* 0x00000000001e7805 */ /* 0x004fe2000001ff00 */
[----:B------:R-:W-:Y:S01]  /*1030*/  IMAD.MOV.U32 R28, RZ, RZ, RZ ;  /* 0x000000ffff1c7224 */ /* 0x000fe200078e00ff */
[----:B------:R-:W-:Y:S01]  /*1040*/  CS2R R46, SRZ ;  /* 0x00000000002e7805 */ /* 0x000fe2000001ff00 */
[----:B------:R-:W-:Y:S01]  /*1050*/  IMAD.MOV.U32 R24, RZ, RZ, RZ ;  /* 0x000000ffff187224 */ /* 0x000fe200078e00ff */
[----:B------:R-:W-:Y:S01]  /*1060*/  CS2R R44, SRZ ;  /* 0x00000000002c7805 */ /* 0x000fe2000001ff00 */
[----:B------:R-:W-:-:S02]  /*1070*/  IMAD.MOV.U32 R32, RZ, RZ, RZ ;  /* 0x000000ffff207224 */ /* 0x000fc400078e00ff */
[----:B------:R-:W-:Y:S02]  /*1080*/  IMAD.MOV.U32 R64, RZ, RZ, RZ ;  /* 0x000000ffff407224 */ /* 0x000fe400078e00ff */
[----:B------:R-:W-:Y:S02]  /*1090*/  IMAD.MOV.U32 R48, RZ, RZ, RZ ;  /* 0x000000ffff307224 */ /* 0x000fe400078e00ff */
[----:B------:R-:W-:Y:S01]  /*10a0*/  IMAD.MOV.U32 R42, RZ, RZ, RZ ;  /* 0x000000ffff2a7224 */ /* 0x000fe200078e00ff */
[----:B0-----:R-:W-:Y:S01]  /*10b0*/  CS2R R18, SRZ ;  /* 0x0000000000127805 */ /* 0x001fe2000001ff00 */
[----:B------:R-:W-:Y:S02]  /*10c0*/  IMAD.MOV.U32 R17, RZ, RZ, RZ ;  /* 0x000000ffff117224 */ /* 0x000fe400078e00ff */
[----:B------:R-:W-:Y:S02]  /*10d0*/  IMAD.MOV.U32 R25, RZ, RZ, RZ ;  /* 0x000000ffff197224 */ /* 0x000fe400078e00ff */
[----:B------:R-:W-:-:S02]  /*10e0*/  IMAD.MOV.U32 R16, RZ, RZ, R36 ;  /* 0x000000ffff107224 */ /* 0x000fc400078e0024 */
[----:B------:R-:W-:Y:S01]  /*10f0*/  IMAD.MOV.U32 R43, RZ, RZ, R37 ;  /* 0x000000ffff2b7224 */ /* 0x000fe200078e0025 */
[----:B------:R-:W-:-:S06]  /*1100*/  UMOV UR4, URZ ;  /* 0x000000ff00047c82 */ /* 0x000fcc0008000000 */
.L_x_0:
[----:B------:R-:W-:Y:S02]  /*1110*/  LOP3.LUT R22, R27, R39, R16, 0x96, !PT ;  /* 0x000000271b167212 */ /* 0x000fe400078e9610 */
[----:B------:R-:W-:Y:S02]  /*1120*/  LOP3.LUT R57, R10, R23, R43, 0x96, !PT ;  /* 0x000000170a397212 */ /* 0x000fe400078e962b */
[----:B------:R-:W-:Y:S02]  /*1130*/  LOP3.LUT R38, R53, R52, R4, 0x96, !PT ;  /* 0x0000003435267212 */ /* 0x000fe400078e9604 */
[----:B------:R-:W-:Y:S02]  /*1140*/  LOP3.LUT R29, R17, R14, R49, 0x96, !PT ;  /* 0x0000000e111d7212 */ /* 0x000fe400078e9631 */
[----:B------:R-:W-:Y:S02]  /*1150*/  LOP3.LUT R34, R30, R35, R5, 0x96, !PT ;  /* 0x000000231e227212 */ /* 0x000fe400078e9605 */
[----:B------:R-:W-:-:S02]  /*1160*/  LOP3.LUT R22, R42, R22, R13, 0x96, !PT ;  /* 0x000000162a167212 */ /* 0x000fc400078e960d */
[----:B------:R-:W-:Y:S02]  /*1170*/  LOP3.LUT R57, R25, R57, R12, 0x96, !PT ;  /* 0x0000003919397212 */ /* 0x000fe400078e960c */
[----:B------:R-:W-:Y:S02]  /*1180*/  LOP3.LUT R41, R18, R15, R26, 0x96, !PT ;  /* 0x0000000f12297212 */ /* 0x000fe400078e961a */
[----:B------:R-:W-:Y:S02]  /*1190*/  LOP3.LUT R38, R50, R38, R51, 0x96, !PT ;  /* 0x0000002632267212 */ /* 0x000fe400078e9633 */
[----:B------:R-:W-:Y:S02]  /*11a0*/  LOP3.LUT R29, R48, R29, R24, 0x96, !PT ;  /* 0x0000001d301d7212 */ /* 0x000fe400078e9618 */
[----:B------:R-:W-:Y:S02]  /*11b0*/  LOP3.LUT R34, R47, R34, R19, 0x96, !PT ;  /* 0x000000222f227212 */ /* 0x000fe400078e9613 */
[----:B------:R-:W-:-:S02]  /*11c0*/  SHF.L.W.U32.HI R21, R57, 0x1, R22 ;  /* 0x0000000139157819 */ /* 0x000fc40000010e16 */
[----:B------:R-:W-:Y:S02]  /*11d0*/  LOP3.LUT R41, R46, R41, R2, 0x96, !PT ;  /* 0x000000292e297212 */ /* 0x000fe400078e9602 */
[----:B------:R-:W-:Y:S02]  /*11e0*/  SHF.L.W.U32.HI R67, R29, 0x1, R38 ;  /* 0x000000011d437819 */ /* 0x000fe40000010e26 */
[----:B------:R-:W-:Y:S02]  /*11f0*/  LOP3.LUT R21, R21, R34, RZ, 0x3c, !PT ;  /* 0x0000002215157212 */ /* 0x000fe400078e3cff */
[----:B------:R-:W-:Y:S02]  /*1200*/  SHF.L.W.U32.HI R40, R22, 0x1, R57 ;  /* 0x0000000116287819 */ /* 0x000fe40000010e39 */
[----:B------:R-:W-:Y:S02]  /*1210*/  SHF.L.W.U32.HI R56, R41, 0x1, R34 ;  /* 0x0000000129387819 */ /* 0x000fe40000010e22 */
[----:B------:R-:W-:-:S02]  /*1220*/  SHF.L.W.U32.HI R33, R34, 0x1, R41 ;  /* 0x0000000122217819 */ /* 0x000fc40000010e29 */
[----:B------:R-:W-:Y:S02]  /*1230*/  LOP3.LUT R67, R67, R22, RZ, 0x3c, !PT ;  /* 0x0000001643437212 */ /* 0x000fe400078e3cff */
[----:B------:R-:W-:Y:S02]  /*1240*/  SHF.L.W.U32.HI R22, R38, 0x1, R29 ;  /* 0x0000000126167819 */ /* 0x000fe40000010e1d */
[----:B------:R-:W-:Y:S02]  /*1250*/  LOP3.LUT R71, R54, R59, R8, 0x96, !PT ;  /* 0x0000003b36477212 */ /* 0x000fe400078e9608 */
[----:B------:R-:W-:Y:S02]  /*1260*/  LOP3.LUT R34, R58, R55, R65, 0x96, !PT ;  /* 0x000000373a227212 */ /* 0x000fe400078e9641 */
[----:B------:R-:W-:Y:S02]  /*1270*/  LOP3.LUT R40, R40, R41, RZ, 0x3c, !PT ;  /* 0x0000002928287212 */ /* 0x000fe400078e3cff */
[----:B------:R-:W-:-:S02]  /*1280*/  LOP3.LUT R57, R22, R57, RZ, 0x3c, !PT ;  /* 0x0000003916397212 */ /* 0x000fc400078e3cff */
[----:B------:R-:W-:Y:S02]  /*1290*/  LOP3.LUT R41, R11, R28, R6, 0x96, !PT ;  /* 0x0000001c0b297212 */ /* 0x000fe400078e9606 */
[----:B------:R-:W-:Y:S02]  /*12a0*/  LOP3.LUT R71, R64, R71, R61, 0x96, !PT ;  /* 0x0000004740477212 */ /* 0x000fe400078e963d */
[----:B------:R-:W-:Y:S02]  /*12b0*/  LOP3.LUT R34, R60, R34, R63, 0x96, !PT ;  /* 0x000000223c227212 */ /* 0x000fe400078e963f */
[----:B------:R-:W-:Y:S02]  /*12c0*/  LOP3.LUT R22, R20, R3, R9, 0x96, !PT ;  /* 0x0000000314167212 */ /* 0x000fe400078e9609 */
[----:B------:R-:W-:Y:S02]  /*12d0*/  LOP3.LUT R41, R45, R41, R32, 0x96, !PT ;  /* 0x000000292d297212 */ /* 0x000fe400078e9620 */
[----:B------:R-:W-:-:S02]  /*12e0*/  LOP3.LUT R33, R33, R34, RZ, 0x3c, !PT ;  /* 0x0000002221217212 */ /* 0x000fc400078e3cff */
[----:B------:R-:W-:Y:S02]  /*12f0*/  SHF.L.W.U32.HI R73, R71, 0x1, R34 ;  /* 0x0000000147497819 */ /* 0x000fe40000010e22 */
[----:B------:R-:W-:Y:S02]  /*1300*/  LOP3.LUT R22, R44, R22, R31, 0x96, !PT ;  /* 0x000000162c167212 */ /* 0x000fe400078e961f */
[----:B------:R-:W-:Y:S02]  /*1310*/  SHF.L.W.U32.HI R34, R34, 0x1, R71 ;  /* 0x0000000122227819 */ /* 0x000fe40000010e47 */
[----:B------:R-:W-:Y:S02]  /*1320*/  LOP3.LUT R69, R56, R71, RZ, 0x3c, !PT ;  /* 0x0000004738457212 */ /* 0x000fe400078e3cff */
[----:B------:R-:W-:Y:S02]  /*1330*/  SHF.L.W.U32.HI R62, R41, 0x1, R22 ;  /* 0x00000001293e7819 */ /* 0x000fe40000010e16 */
[----:B------:R-:W-:-:S02]  /*1340*/  SHF.L.W.U32.HI R71, R22, 0x1, R41 ;  /* 0x0000000116477819 */ /* 0x000fc40000010e29 */
[----:B------:R-:W-:Y:S02]  /*1350*/  LOP3.LUT R34, R34, R41, RZ, 0x3c, !PT ;  /* 0x0000002922227212 */ /* 0x000fe400078e3cff */
[----:B------:R-:W2:Y:S01]  /*1360*/  LDL R41, [R7+-0x8] ;  /* 0xfffff80007297983 */ /* 0x000ea20000100800 */
[----:B------:R-:W-:Y:S02]  /*1370*/  LOP3.LUT R29, R62, R29, RZ, 0x3c, !PT ;  /* 0x0000001d3e1d7212 */ /* 0x000fe400078e3cff */
[-C--:B------:R-:W-:Y:S02]  /*1380*/  LOP3.LUT R62, R64, R67.reuse, RZ, 0x3c, !PT ;  /* 0x00000043403e7212 */ /* 0x080fe400078e3cff */
[----:B------:R-:W3:Y:S01]  /*1390*/  LDL R64, [R7+-0x4] ;  /* 0xfffffc0007407983 */ /* 0x000ee20000100800 */
[-C--:B------:R-:W-:Y:S02]  /*13a0*/  LOP3.LUT R56, R8, R67.reuse, RZ, 0x3c, !PT ;  /* 0x0000004308387212 */ /* 0x080fe400078e3cff */
[----:B------:R-:W-:-:S02]  /*13b0*/  LOP3.LUT R8, R59, R67, RZ, 0x3c, !PT ;  /* 0x000000433b087212 */ /* 0x000fc400078e3cff */
[-C--:B------:R-:W-:Y:S02]  /*13c0*/  LOP3.LUT R59, R54, R67.reuse, RZ, 0x3c, !PT ;  /* 0x00000043363b7212 */ /* 0x080fe400078e3cff */
[----:B------:R-:W-:Y:S02]  /*13d0*/  LOP3.LUT R54, R61, R67, RZ, 0x3c, !PT ;  /* 0x000000433d367212 */ /* 0x000fe400078e3cff */
[-C--:B------:R-:W-:Y:S02]  /*13e0*/  LOP3.LUT R61, R65, R57.reuse, RZ, 0x3c, !PT ;  /* 0x00000039413d7212 */ /* 0x080fe400078e3cff */
[-C--:B------:R-:W-:Y:S02]  /*13f0*/  LOP3.LUT R55, R55, R57.reuse, RZ, 0x3c, !PT ;  /* 0x0000003937377212 */ /* 0x080fe400078e3cff */
[-C--:B------:R-:W-:Y:S02]  /*1400*/  LOP3.LUT R58, R58, R57.reuse, RZ, 0x3c, !PT ;  /* 0x000000393a3a7212 */ /* 0x080fe400078e3cff */
[----:B------:R-:W-:-:S02]  /*1410*/  LOP3.LUT R63, R63, R57, RZ, 0x3c, !PT ;  /* 0x000000393f3f7212 */ /* 0x000fc400078e3cff */
[----:B------:R-:W-:Y:S02]  /*1420*/  LOP3.LUT R60, R60, R57, RZ, 0x3c, !PT ;  /* 0x000000393c3c7212 */ /* 0x000fe400078e3cff */
[----:B------:R-:W4:Y:S01]  /*1430*/  LDL R57, [R7] ;  /* 0x0000000007397983 */ /* 0x000f220000100800 */
[-C--:B------:R-:W-:Y:S02]  /*1440*/  LOP3.LUT R65, R4, R69.reuse, RZ, 0x3c, !PT ;  /* 0x0000004504417212 */ /* 0x080fe400078e3cff */
[-C--:B------:R-:W-:Y:S02]  /*1450*/  LOP3.LUT R67, R52, R69.reuse, RZ, 0x3c, !PT ;  /* 0x0000004534437212 */ /* 0x080fe400078e3cff */
[-C--:B------:R-:W-:Y:S02]  /*1460*/  LOP3.LUT R53, R53, R69.reuse, RZ, 0x3c, !PT ;  /* 0x0000004535357212 */ /* 0x080fe400078e3cff */
[----:B------:R-:W-:Y:S02]  /*1470*/  LOP3.LUT R51, R51, R69, RZ, 0x3c, !PT ;  /* 0x0000004533337212 */ /* 0x000fe400078e3cff */
[----:B------:R-:W-:-:S02]  /*1480*/  LOP3.LUT R38, R71, R38, RZ, 0x3c, !PT ;  /* 0x0000002647267212 */ /* 0x000fc400078e3cff */
[----:B------:R-:W-:Y:S02]  /*1490*/  LOP3.LUT R69, R50, R69, RZ, 0x3c, !PT ;  /* 0x0000004532457212 */ /* 0x000fe400078e3cff */
[----:B------:R-:W-:Y:S02]  /*14a0*/  LOP3.LUT R50, R17, R33, RZ, 0x3c, !PT ;  /* 0x0000002111327212 */ /* 0x000fe400078e3cff */
[----:B------:R-:W-:Y:S02]  /*14b0*/  LOP3.LUT R17, R18, R29, RZ, 0x3c, !PT ;  /* 0x0000001d12117212 */ /* 0x000fe400078e3cff */
[----:B------:R-:W-:Y:S02]  /*14c0*/  LOP3.LUT R22, R73, R22, RZ, 0x3c, !PT ;  /* 0x0000001649167212 */ /* 0x000fe400078e3cff */
[----:B------:R-:W-:Y:S02]  /*14d0*/  LOP3.LUT R18, R13, R34, RZ, 0x3c, !PT ;  /* 0x000000220d127212 */ /* 0x000fe400078e3cff */
[----:B------:R-:W-:-:S02]  /*14e0*/  LOP3.LUT R68, R19, R38, RZ, 0x3c, !PT ;  /* 0x0000002613447212 */ /* 0x000fc400078e3cff */
[----:B------:R-:W-:Y:S02]  /*14f0*/  LOP3.LUT R52, R5, R38, RZ, 0x3c, !PT ;  /* 0x0000002605347212 */ /* 0x000fe400078e3cff */
[----:B------:R-:W-:Y:S02]  /*1500*/  LOP3.LUT R19, R2, R29, RZ, 0x3c, !PT ;  /* 0x0000001d02137212 */ /* 0x000fe400078e3cff */
[-C--:B------:R-:W-:Y:S02]  /*1510*/  LOP3.LUT R4, R49, R33.reuse, RZ, 0x3c, !PT ;  /* 0x0000002131047212 */ /* 0x080fe400078e3cff */
[-C--:B------:R-:W-:Y:S02]  /*1520*/  LOP3.LUT R14, R14, R33.reuse, RZ, 0x3c, !PT ;  /* 0x000000210e0e7212 */ /* 0x080fe400078e3cff */
[-C--:B------:R-:W-:Y:S02]  /*1530*/  LOP3.LUT R24, R24, R33.reuse, RZ, 0x3c, !PT ;  /* 0x0000002118187212 */ /* 0x080fe400078e3cff */
[----:B------:R-:W-:-:S02]  /*1540*/  LOP3.LUT R48, R48, R33, RZ, 0x3c, !PT ;  /* 0x0000002130307212 */ /* 0x000fc400078e3cff */
[----:B------:R-:W-:Y:S02]  /*1550*/  LOP3.LUT R5, R26, R29, RZ, 0x3c, !PT ;  /* 0x0000001d1a057212 */ /* 0x000fe400078e3cff */
[-C--:B------:R-:W-:Y:S02]  /*1560*/  LOP3.LUT R6, R6, R21.reuse, RZ, 0x3c, !PT ;  /* 0x0000001506067212 */ /* 0x080fe400078e3cff */
[-C--:B------:R-:W-:Y:S02]  /*1570*/  LOP3.LUT R28, R28, R21.reuse, RZ, 0x3c, !PT ;  /* 0x000000151c1c7212 */ /* 0x080fe400078e3cff */
[-C--:B------:R-:W-:Y:S02]  /*1580*/  LOP3.LUT R11, R11, R21.reuse, RZ, 0x3c, !PT ;  /* 0x000000150b0b7212 */ /* 0x080fe400078e3cff */
[-C--:B------:R-:W-:Y:S02]  /*1590*/  LOP3.LUT R32, R32, R21.reuse, RZ, 0x3c, !PT ;  /* 0x0000001520207212 */ /* 0x080fe400078e3cff */
[----:B------:R-:W-:-:S02]  /*15a0*/  LOP3.LUT R45, R45, R21, RZ, 0x3c, !PT ;  /* 0x000000152d2d7212 */ /* 0x000fc400078e3cff */
[-C--:B------:R-:W-:Y:S02]  /*15b0*/  LOP3.LUT R2, R16, R34.reuse, RZ, 0x3c, !PT ;  /* 0x0000002210027212 */ /* 0x080fe400078e3cff */
[-C--:B------:R-:W-:Y:S02]  /*15c0*/  LOP3.LUT R39, R39, R34.reuse, RZ, 0x3c, !PT ;  /* 0x0000002227277212 */ /* 0x080fe400078e3cff */
[-C--:B------:R-:W-:Y:S02]  /*15d0*/  LOP3.LUT R16, R27, R34.reuse, RZ, 0x3c, !PT ;  /* 0x000000221b107212 */ /* 0x080fe400078e3cff */
[----:B------:R-:W-:Y:S02]  /*15e0*/  LOP3.LUT R42, R42, R34, RZ, 0x3c, !PT ;  /* 0x000000222a2a7212 */ /* 0x000fe400078e3cff */
[----:B------:R-:W-:Y:S02]  /*15f0*/  LOP3.LUT R26, R23, R22, RZ, 0x3c, !PT ;  /* 0x00000016171a7212 */ /* 0x000fe400078e3cff */
[----:B------:R-:W-:-:S02]  /*1600*/  LOP3.LUT R66, R35, R38, RZ, 0x3c, !PT ;  /* 0x0000002623427212 */ /* 0x000fc400078e3cff */
[----:B------:R-:W-:Y:S02]  /*1610*/  LOP3.LUT R30, R30, R38, RZ, 0x3c, !PT ;  /* 0x000000261e1e7212 */ /* 0x000fe400078e3cff */
[----:B------:R-:W-:Y:S02]  /*1620*/  LOP3.LUT R23, R10, R22, RZ, 0x3c, !PT ;  /* 0x000000160a177212 */ /* 0x000fe400078e3cff */
[----:B------:R-:W-:Y:S02]  /*1630*/  LOP3.LUT R38, R47, R38, RZ, 0x3c, !PT ;  /* 0x000000262f267212 */ /* 0x000fe400078e3cff */
[-C--:B------:R-:W-:Y:S02]  /*1640*/  LOP3.LUT R43, R43, R22.reuse, RZ, 0x3c, !PT ;  /* 0x000000162b2b7212 */ /* 0x080fe400078e3cff */
[-C--:B------:R-:W-:Y:S02]  /*1650*/  LOP3.LUT R49, R12, R22.reuse, RZ, 0x3c, !PT ;  /* 0x000000160c317212 */ /* 0x080fe400078e3cff */
[----:B------:R-:W-:-:S02]  /*1660*/  LOP3.LUT R25, R25, R22, RZ, 0x3c, !PT ;  /* 0x0000001619197212 */ /* 0x000fc400078e3cff */
[-C--:B------:R-:W-:Y:S02]  /*1670*/  LOP3.LUT R9, R9, R40.reuse, RZ, 0x3c, !PT ;  /* 0x0000002809097212 */ /* 0x080fe400078e3cff */
[-C--:B------:R-:W-:Y:S02]  /*1680*/  LOP3.LUT R3, R3, R40.reuse, RZ, 0x3c, !PT ;  /* 0x0000002803037212 */ /* 0x080fe400078e3cff */
[-C--:B------:R-:W-:Y:S02]  /*1690*/  LOP3.LUT R20, R20, R40.reuse, RZ, 0x3c, !PT ;  /* 0x0000002814147212 */ /* 0x080fe400078e3cff */
[-C--:B------:R-:W-:Y:S02]  /*16a0*/  LOP3.LUT R31, R31, R40.reuse, RZ, 0x3c, !PT ;  /* 0x000000281f1f7212 */ /* 0x080fe400078e3cff */
[----:B------:R-:W-:Y:S02]  /*16b0*/  LOP3.LUT R40, R44, R40, RZ, 0x3c, !PT ;  /* 0x000000282c287212 */ /* 0x000fe400078e3cff */
[----:B------:R-:W-:-:S02]  /*16c0*/  LOP3.LUT R15, R15, R29, RZ, 0x3c, !PT ;  /* 0x0000001d0f0f7212 */ /* 0x000fc400078e3cff */
[----:B------:R-:W-:Y:S02]  /*16d0*/  LOP3.LUT R29, R46, R29, RZ, 0x3c, !PT ;  /* 0x0000001d2e1d7212 */ /* 0x000fe400078e3cff */
[----:B--2---:R-:W-:Y:S02]  /*16e0*/  IADD3 R13, PT, PT, -R41, 0x40, RZ ;  /* 0x00000040290d7810 */ /* 0x004fe40007ffe1ff */
[CCC-:B------:R-:W-:Y:S02]  /*16f0*/  SHF.L.U64.HI R21, R56.reuse, R41.reuse, R61.reuse ;  /* 0x0000002938157219 */ /* 0x1c0fe4000001023d */
[C---:B------:R-:W-:Y:S02]  /*1700*/  SHF.L.U32 R33, R56.reuse, R41, RZ ;  /* 0x0000002938217219 */ /* 0x040fe400000006ff */
[-CC-:B------:R-:W-:Y:S02]  /*1710*/  SHF.R.U64 R56, R56, R13.reuse, R61.reuse ;  /* 0x0000000d38387219 */ /* 0x180fe4000000123d */
[----:B------:R-:W-:-:S02]  /*1720*/  SHF.R.U32.HI R34, RZ, R13, R61 ;  /* 0x0000000dff227219 */ /* 0x000fc4000001163d */
[C-C-:B------:R-:W-:Y:S02]  /*1730*/  SHF.L.U64.HI R10, R8.reuse, R41, R55.reuse ;  /* 0x00000029080a7219 */ /* 0x140fe40000010237 */
[CCC-:B------:R-:W-:Y:S02]  /*1740*/  SHF.R.U64 R71, R8.reuse, R13.reuse, R55.reuse ;  /* 0x0000000d08477219 */ /* 0x1c0fe40000001237 */
[----:B------:R-:W-:Y:S02]  /*1750*/  SHF.R.U32.HI R61, RZ, R13, R55 ;  /* 0x0000000dff3d7219 */ /* 0x000fe40000011637 */
[-C--:B------:R-:W-:Y:S02]  /*1760*/  SHF.L.U32 R22, R8, R41.reuse, RZ ;  /* 0x0000002908167219 */ /* 0x080fe400000006ff */
[CC--:B------:R-:W-:Y:S02]  /*1770*/  SHF.L.U64.HI R55, R59.reuse, R41.reuse, R58 ;  /* 0x000000293b377219 */ /* 0x0c0fe4000001023a */
[----:B------:R-:W-:-:S02]  /*1780*/  SHF.L.U32 R35, R59, R41, RZ ;  /* 0x000000293b237219 */ /* 0x000fc400000006ff */
[CC--:B------:R-:W-:Y:S02]  /*1790*/  SHF.L.U64.HI R12, R54.reuse, R41.reuse, R63 ;  /* 0x00000029360c7219 */ /* 0x0c0fe4000001023f */
[-C--:B------:R-:W-:Y:S02]  /*17a0*/  SHF.L.U32 R47, R54, R41.reuse, RZ ;  /* 0x00000029362f7219 */ /* 0x080fe400000006ff */
[CCC-:B------:R-:W-:Y:S02]  /*17b0*/  SHF.L.U64.HI R27, R62.reuse, R41.reuse, R60.reuse ;  /* 0x000000293e1b7219 */ /* 0x1c0fe4000001023c */
[C---:B------:R-:W-:Y:S02]  /*17c0*/  SHF.L.U32 R41, R62.reuse, R41, RZ ;  /* 0x000000293e297219 */ /* 0x040fe400000006ff */
[-C--:B------:R-:W-:Y:S02]  /*17d0*/  SHF.R.U64 R62, R62, R13.reuse, R60 ;  /* 0x0000000d3e3e7219 */ /* 0x080fe4000000123c */
[----:B------:R-:W-:-:S02]  /*17e0*/  SHF.R.U64 R44, R59, R13, R58 ;  /* 0x0000000d3b2c7219 */ /* 0x000fc4000000123a */
[-CC-:B------:R-:W-:Y:S02]  /*17f0*/  SHF.R.U64 R54, R54, R13.reuse, R63.reuse ;  /* 0x0000000d36367219 */ /* 0x180fe4000000123f */
[-C--:B------:R-:W-:Y:S02]  /*1800*/  SHF.R.U32.HI R60, RZ, R13.reuse, R60 ;  /* 0x0000000dff3c7219 */ /* 0x080fe4000001163c */
[----:B------:R-:W-:Y:S02]  /*1810*/  LOP3.LUT R10, R61, R10, RZ, 0x3c, !PT ;  /* 0x0000000a3d0a7212 */ /* 0x000fe400078e3cff */
[-C--:B------:R-:W-:Y:S02]  /*1820*/  SHF.R.U32.HI R58, RZ, R13.reuse, R58 ;  /* 0x0000000dff3a7219 */ /* 0x080fe4000001163a */
[----:B------:R-:W-:Y:S02]  /*1830*/  SHF.R.U32.HI R63, RZ, R13, R63 ;  /* 0x0000000dff3f7219 */ /* 0x000fe4000001163f */
[----:B---3--:R-:W-:-:S02]  /*1840*/  IADD3 R61, PT, PT, -R64, 0x40, RZ ;  /* 0x00000040403d7810 */ /* 0x008fc40007ffe1ff */
[----:B------:R-:W-:Y:S02]  /*1850*/  LOP3.LUT R13, R71, R22, RZ, 0x3c, !PT ;  /* 0x00000016470d7212 */ /* 0x000fe400078e3cff */
[----:B------:R-:W-:Y:S02]  /*1860*/  LOP3.LUT R22, R62, R41, RZ, 0x3c, !PT ;  /* 0x000000293e167212 */ /* 0x000fe400078e3cff */
[----:B------:R-:W-:Y:S02]  /*1870*/  LOP3.LUT R8, R56, R33, RZ, 0x3c, !PT ;  /* 0x0000002138087212 */ /* 0x000fe400078e3cff */
[----:B------:R-:W-:Y:S02]  /*1880*/  LOP3.LUT R41, R60, R27, RZ, 0x3c, !PT ;  /* 0x0000001b3c297212 */ /* 0x000fe400078e3cff */
[----:B------:R-:W-:Y:S02]  /*1890*/  LOP3.LUT R47, R54, R47, RZ, 0x3c, !PT ;  /* 0x0000002f362f7212 */ /* 0x000fe400078e3cff */
[----:B------:R-:W-:-:S02]  /*18a0*/  SHF.L.U64.HI R33, R65, R64, R4 ;  /* 0x0000004041217219 */ /* 0x000fc40000010204 */
[CC--:B------:R-:W-:Y:S02]  /*18b0*/  SHF.L.U32 R27, R65.reuse, R64.reuse, RZ ;  /* 0x00000040411b7219 */ /* 0x0c0fe400000006ff */
[-CC-:B------:R-:W-:Y:S02]  /*18c0*/  SHF.R.U64 R56, R65, R61.reuse, R4.reuse ;  /* 0x0000003d41387219 */ /* 0x180fe40000001204 */
[-C--:B------:R-:W-:Y:S02]  /*18d0*/  SHF.R.U32.HI R46, RZ, R61.reuse, R4 ;  /* 0x0000003dff2e7219 */ /* 0x080fe40000011604 */
[CCC-:B------:R-:W-:Y:S02]  /*18e0*/  SHF.L.U64.HI R54, R67.reuse, R64.reuse, R14.reuse ;  /* 0x0000004043367219 */ /* 0x1c0fe4000001020e */
[C---:B------:R-:W-:Y:S02]  /*18f0*/  SHF.L.U32 R4, R67.reuse, R64, RZ ;  /* 0x0000004043047219 */ /* 0x040fe400000006ff */
[----:B------:R-:W-:-:S02]  /*1900*/  SHF.R.U64 R65, R67, R61, R14 ;  /* 0x0000003d43417219 */ /* 0x000fc4000000120e */
[----:B------:R-:W2:Y:S01]  /*1910*/  LDL R67, [R7+0x4] ;  /* 0x0000040007437983 */ /* 0x000ea20000100800 */
[----:B------:R-:W-:Y:S02]  /*1920*/  LOP3.LUT R21, R34, R21, RZ, 0x3c, !PT ;  /* 0x0000001522157212 */ /* 0x000fe400078e3cff */
[----:B------:R-:W-:Y:S02]  /*1930*/  LOP3.LUT R12, R63, R12, RZ, 0x3c, !PT ;  /* 0x0000000c3f0c7212 */ /* 0x000fe400078e3cff */
[----:B------:R-:W-:Y:S02]  /*1940*/  LOP3.LUT R35, R44, R35, RZ, 0x3c, !PT ;  /* 0x000000232c237212 */ /* 0x000fe400078e3cff */
[CC--:B------:R-:W-:Y:S02]  /*1950*/  SHF.L.U64.HI R63, R53.reuse, R64.reuse, R50 ;  /* 0x00000040353f7219 */ /* 0x0c0fe40000010232 */
[----:B------:R-:W-:Y:S02]  /*1960*/  SHF.L.U32 R34, R53, R64, RZ ;  /* 0x0000004035227219 */ /* 0x000fe400000006ff */
[----:B------:R-:W-:-:S02]  /*1970*/  SHF.R.U32.HI R71, RZ, R61, R14 ;  /* 0x0000003dff477219 */ /* 0x000fc4000001160e */
[-CC-:B------:R-:W-:Y:S02]  /*1980*/  SHF.R.U64 R53, R53, R61.reuse, R50.reuse ;  /* 0x0000003d35357219 */ /* 0x180fe40000001232 */
[----:B------:R-:W-:Y:S02]  /*1990*/  SHF.R.U32.HI R44, RZ, R61, R50 ;  /* 0x0000003dff2c7219 */ /* 0x000fe40000011632 */
[CC--:B------:R-:W-:Y:S02]  /*19a0*/  SHF.L.U64.HI R14, R51.reuse, R64.reuse, R24 ;  /* 0x00000040330e7219 */ /* 0x0c0fe40000010218 */
[-C--:B------:R-:W-:Y:S02]  /*19b0*/  SHF.L.U32 R50, R51, R64.reuse, RZ ;  /* 0x0000004033327219 */ /* 0x080fe400000006ff */
[CC--:B------:R-:W-:Y:S02]  /*19c0*/  SHF.L.U64.HI R59, R69.reuse, R64.reuse, R48 ;  /* 0x00000040453b7219 */ /* 0x0c0fe40000010230 */
[----:B------:R-:W-:-:S02]  /*19d0*/  SHF.L.U32 R64, R69, R64, RZ ;  /* 0x0000004045407219 */ /* 0x000fc400000006ff */
[-C--:B------:R-:W-:Y:S02]  /*19e0*/  SHF.R.U64 R69, R69, R61.reuse, R48 ;  /* 0x0000003d45457219 */ /* 0x080fe40000001230 */
[-CC-:B------:R-:W-:Y:S02]  /*19f0*/  SHF.R.U64 R75, R51, R61.reuse, R24.reuse ;  /* 0x0000003d334b7219 */ /* 0x180fe40000001218 */
[-C--:B------:R-:W-:Y:S02]  /*1a00*/  SHF.R.U32.HI R73, RZ, R61.reuse, R24 ;  /* 0x0000003dff497219 */ /* 0x080fe40000011618 */
[----:B------:R-:W-:Y:S02]  /*1a10*/  SHF.R.U32.HI R48, RZ, R61, R48 ;  /* 0x0000003dff307219 */ /* 0x000fe40000011630 */
[----:B------:R0:W3:Y:S01]  /*1a20*/  LDL R61, [R7+0x8] ;  /* 0x00000800073d7983 */ /* 0x0000e20000100800 */
[----:B------:R-:W-:Y:S02]  /*1a30*/  LOP3.LUT R51, R46, R33, RZ, 0x3c, !PT ;  /* 0x000000212e337212 */ /* 0x000fe400078e3cff */
[----:B------:R-:W-:-:S02]  /*1a40*/  LOP3.LUT R33, R69, R64, RZ, 0x3c, !PT ;  /* 0x0000004045217212 */ /* 0x000fc400078e3cff */
[----:B----4-:R-:W-:Y:S02]  /*1a50*/  IADD3 R64, PT, PT, -R57, 0x40, RZ ;  /* 0x0000004039407810 */ /* 0x010fe40007ffe1ff */
[----:B------:R-:W-:Y:S02]  /*1a60*/  LOP3.LUT R34, R53, R34, RZ, 0x3c, !PT ;  /* 0x0000002235227212 */ /* 0x000fe400078e3cff */
[----:B------:R-:W-:Y:S02]  /*1a70*/  LOP3.LUT R54, R71, R54, RZ, 0x3c, !PT ;  /* 0x0000003647367212 */ /* 0x000fe400078e3cff */
[----:B------:R-:W-:Y:S02]  /*1a80*/  LOP3.LUT R59, R48, R59, RZ, 0x3c, !PT ;  /* 0x0000003b303b7212 */ /* 0x000fe400078e3cff */
[C-C-:B------:R-:W-:Y:S02]  /*1a90*/  SHF.L.U64.HI R53, R30.reuse, R57, R17.reuse ;  /* 0x000000391e357219 */ /* 0x140fe40000010211 */
[----:B------:R-:W-:-:S02]  /*1aa0*/  SHF.R.U64 R70, R30, R64, R17 ;  /* 0x000000401e467219 */ /* 0x000fc40000001211 */
[-C--:B------:R-:W-:Y:S02]  /*1ab0*/  SHF.R.U32.HI R60, RZ, R64.reuse, R17 ;  /* 0x00000040ff3c7219 */ /* 0x080fe40000011611 */
[----:B------:R-:W-:Y:S02]  /*1ac0*/  LOP3.LUT R27, R56, R27, RZ, 0x3c, !PT ;  /* 0x0000001b381b7212 */ /* 0x000fe400078e3cff */
[----:B------:R-:W-:Y:S02]  /*1ad0*/  LOP3.LUT R63, R44, R63, RZ, 0x3c, !PT ;  /* 0x0000003f2c3f7212 */ /* 0x000fe400078e3cff */
[CCC-:B------:R-:W-:Y:S02]  /*1ae0*/  SHF.L.U64.HI R17, R68.reuse, R57.reuse, R19.reuse ;  /* 0x0000003944117219 */ /* 0x1c0fe40000010213 */
[C---:B------:R-:W-:Y:S02]  /*1af0*/  SHF.L.U32 R48, R68.reuse, R57, RZ ;  /* 0x0000003944307219 */ /* 0x040fe400000006ff */
[----:B------:R-:W-:-:S02]  /*1b00*/  SHF.R.U64 R71, R68, R64, R19 ;  /* 0x0000004044477219 */ /* 0x000fc40000001213 */
[CCC-:B------:R-:W-:Y:S02]  /*1b10*/  SHF.L.U64.HI R24, R52.reuse, R57.reuse, R5.reuse ;  /* 0x0000003934187219 */ /* 0x1c0fe40000010205 */
[C---:B------:R-:W-:Y:S02]  /*1b20*/  SHF.L.U32 R44, R52.reuse, R57, RZ ;  /* 0x00000039342c7219 */ /* 0x040fe400000006ff */
[-CC-:B------:R-:W-:Y:S02]  /*1b30*/  SHF.R.U64 R69, R52, R64.reuse, R5.reuse ;  /* 0x0000004034457219 */ /* 0x180fe40000001205 */
[-C--:B------:R-:W-:Y:S02]  /*1b40*/  SHF.R.U32.HI R56, RZ, R64.reuse, R5 ;  /* 0x00000040ff387219 */ /* 0x080fe40000011605 */
[----:B------:R-:W-:Y:S02]  /*1b50*/  SHF.R.U32.HI R68, RZ, R64, R19 ;  /* 0x00000040ff447219 */ /* 0x000fe40000011613 */
[----:B------:R-:W-:-:S02]  /*1b60*/  LOP3.LUT R55, R58, R55, RZ, 0x3c, !PT ;  /* 0x000000373a377212 */ /* 0x000fc400078e3cff */
[CC--:B------:R-:W-:Y:S02]  /*1b70*/  SHF.L.U64.HI R62, R66.reuse, R57.reuse, R15 ;  /* 0x00000039423e7219 */ /* 0x0c0fe4000001020f */
[-C--:B------:R-:W-:Y:S02]  /*1b80*/  SHF.L.U32 R5, R66, R57.reuse, RZ ;  /* 0x0000003942057219 */ /* 0x080fe400000006ff */
[-C--:B------:R-:W-:Y:S02]  /*1b90*/  SHF.L.U32 R46, R30, R57.reuse, RZ ;  /* 0x000000391e2e7219 */ /* 0x080fe400000006ff */
[CC--:B------:R-:W-:Y:S02]  /*1ba0*/  SHF.L.U64.HI R52, R38.reuse, R57.reuse, R29 ;  /* 0x0000003926347219 */ /* 0x0c0fe4000001021d */
[----:B------:R-:W-:Y:S02]  /*1bb0*/  SHF.L.U32 R19, R38, R57, RZ ;  /* 0x0000003926137219 */ /* 0x000fe400000006ff */
[----:B------:R-:W-:-:S02]  /*1bc0*/  LOP3.LUT R4, R65, R4, RZ, 0x3c, !PT ;  /* 0x0000000441047212 */ /* 0x000fc400078e3cff */
[-CC-:B------:R-:W-:Y:S02]  /*1bd0*/  SHF.R.U64 R66, R66, R64.reuse, R15.reuse ;  /* 0x0000004042427219 */ /* 0x180fe4000000120f */
[-C--:B------:R-:W-:Y:S02]  /*1be0*/  SHF.R.U32.HI R58, RZ, R64.reuse, R15 ;  /* 0x00000040ff3a7219 */ /* 0x080fe4000001160f */
[-CC-:B------:R-:W-:Y:S02]  /*1bf0*/  SHF.R.U64 R72, R38, R64.reuse, R29.reuse ;  /* 0x0000004026487219 */ /* 0x180fe4000000121d */
[----:B------:R-:W-:Y:S02]  /*1c00*/  SHF.R.U32.HI R57, RZ, R64, R29 ;  /* 0x00000040ff397219 */ /* 0x000fe4000001161d */
[----:B------:R1:W4:Y:S01]  /*1c10*/  LDL.64 R64, [R0] ;  /* 0x0000000000407983 */ /* 0x0003220000100a00 */
        /* <DEDUP_REMOVED lines=10> */
[----:B------:R-:W-:Y:S01]  /*1cc0*/  LOP3.LUT R5, R70, R46, RZ, 0x3c, !PT ;  /* 0x0000002e46057212 */ /* 0x000fe200078e3cff */
[----:B------:R-:W-:Y:S01]  /*1cd0*/  UIADD3 UR4, UPT, UPT, UR4, 0x1, URZ ;  /* 0x0000000104047890 */ /* 0x000fe2000fffe0ff */
[----:B------:R-:W-:-:S03]  /*1ce0*/  LOP3.LUT R19, R72, R19, RZ, 0x3c, !PT ;  /* 0x0000001348137212 */ /* 0x000fc600078e3cff */
[----:B------:R-:W-:Y:S01]  /*1cf0*/  UISETP.NE.AND UP0, UPT, UR4, 0x18, UPT ;  /* 0x000000180400788c */ /* 0x000fe2000bf05270 */
[----:B0-----:R-:W-:Y:S02]  /*1d00*/  VIADD R7, R7, 0x14 ;  /* 0x0000001407077836 */ /* 0x001fe40000000000 */
[----:B-1----:R-:W-:Y:S01]  /*1d10*/  VIADD R0, R0, 0x8 ;  /* 0x0000000800007836 */ /* 0x002fe20000000000 */
[----:B--2---:R-:W-:Y:S02]  /*1d20*/  IADD3 R44, PT, PT, -R67, 0x40, RZ ;  /* 0x00000040432c7810 */ /* 0x004fe40007ffe1ff */
[CCC-:B------:R-:W-:Y:S02]  /*1d30*/  SHF.L.U64.HI R17, R6.reuse, R67.reuse, R9.reuse ;  /* 0x0000004306117219 */ /* 0x1c0fe40000010209 */
[C---:B------:R-:W-:Y:S02]  /*1d40*/  SHF.L.U32 R48, R6.reuse, R67, RZ ;  /* 0x0000004306307219 */ /* 0x040fe400000006ff */
[----:B------:R-:W-:-:S02]  /*1d50*/  SHF.R.U64 R57, R6, R44, R9 ;  /* 0x0000002c06397219 */ /* 0x000fc40000001209 */
[CCC-:B------:R-:W-:Y:S02]  /*1d60*/  SHF.L.U64.HI R58, R11.reuse, R67.reuse, R20.reuse ;  /* 0x000000430b3a7219 */ /* 0x1c0fe40000010214 */
[CC--:B------:R-:W-:Y:S02]  /*1d70*/  SHF.L.U32 R60, R11.reuse, R67.reuse, RZ ;  /* 0x000000430b3c7219 */ /* 0x0c0fe400000006ff */
[--C-:B------:R-:W-:Y:S02]  /*1d80*/  SHF.L.U64.HI R6, R28, R67, R3.reuse ;  /* 0x000000431c067219 */ /* 0x100fe40000010203 */
[-C--:B------:R-:W-:Y:S02]  /*1d90*/  SHF.R.U32.HI R69, RZ, R44.reuse, R3 ;  /* 0x0000002cff457219 */ /* 0x080fe40000011603 */
[-CC-:B------:R-:W-:Y:S02]  /*1da0*/  SHF.R.U64 R11, R11, R44.reuse, R20.reuse ;  /* 0x0000002c0b0b7219 */ /* 0x180fe40000001214 */
[----:B------:R-:W-:-:S02]  /*1db0*/  SHF.R.U32.HI R73, RZ, R44, R20 ;  /* 0x0000002cff497219 */ /* 0x000fc40000011614 */
[CC--:B------:R-:W-:Y:S02]  /*1dc0*/  SHF.L.U32 R20, R32.reuse, R67.reuse, RZ ;  /* 0x0000004320147219 */ /* 0x0c0fe400000006ff */
[-C--:B------:R-:W-:Y:S02]  /*1dd0*/  SHF.R.U64 R75, R32, R44.reuse, R31 ;  /* 0x0000002c204b7219 */ /* 0x080fe4000000121f */
[-C--:B------:R-:W-:Y:S02]  /*1de0*/  SHF.R.U64 R71, R28, R44.reuse, R3 ;  /* 0x0000002c1c477219 */ /* 0x080fe40000001203 */
[-C--:B------:R-:W-:Y:S02]  /*1df0*/  SHF.L.U64.HI R66, R32, R67.reuse, R31 ;  /* 0x0000004320427219 */ /* 0x080fe4000001021f */
[----:B------:R-:W-:Y:S02]  /*1e00*/  SHF.R.U32.HI R56, RZ, R44, R9 ;  /* 0x0000002cff387219 */ /* 0x000fe40000011609 */
[----:B------:R-:W-:-:S02]  /*1e10*/  SHF.L.U32 R46, R28, R67, RZ ;  /* 0x000000431c2e7219 */ /* 0x000fc400000006ff */
[-C--:B------:R-:W-:Y:S02]  /*1e20*/  SHF.R.U32.HI R31, RZ, R44.reuse, R31 ;  /* 0x0000002cff1f7219 */ /* 0x080fe4000001161f */
[CCC-:B------:R-:W-:Y:S02]  /*1e30*/  SHF.L.U64.HI R3, R45.reuse, R67.reuse, R40.reuse ;  /* 0x000000432d037219 */ /* 0x1c0fe40000010228 */
[--C-:B------:R-:W-:Y:S02]  /*1e40*/  SHF.R.U64 R32, R45, R44, R40.reuse ;  /* 0x0000002c2d207219 */ /* 0x100fe40000001228 */
[----:B------:R-:W-:Y:S02]  /*1e50*/  LOP3.LUT R68, R69, R6, RZ, 0x3c, !PT ;  /* 0x0000000645447212 */ /* 0x000fe400078e3cff */
[----:B------:R-:W-:Y:S02]  /*1e60*/  SHF.L.U32 R67, R45, R67, RZ ;  /* 0x000000432d437219 */ /* 0x000fe400000006ff */
[----:B------:R-:W-:-:S02]  /*1e70*/  SHF.R.U32.HI R44, RZ, R44, R40 ;  /* 0x0000002cff2c7219 */ /* 0x000fc40000011628 */
[----:B------:R-:W-:Y:S02]  /*1e80*/  LOP3.LUT R6, R75, R20, RZ, 0x3c, !PT ;  /* 0x000000144b067212 */ /* 0x000fe400078e3cff */
[----:B---3--:R-:W-:Y:S02]  /*1e90*/  IADD3 R20, PT, PT, -R61, 0x40, RZ ;  /* 0x000000403d147810 */ /* 0x008fe40007ffe1ff */
[----:B------:R-:W-:Y:S02]  /*1ea0*/  LOP3.LUT R28, R57, R48, RZ, 0x3c, !PT ;  /* 0x00000030391c7212 */ /* 0x000fe400078e3cff */
[----:B------:R-:W-:Y:S02]  /*1eb0*/  LOP3.LUT R9, R56, R17, RZ, 0x3c, !PT ;  /* 0x0000001138097212 */ /* 0x000fe400078e3cff */
[----:B------:R-:W-:Y:S02]  /*1ec0*/  LOP3.LUT R57, R32, R67, RZ, 0x3c, !PT ;  /* 0x0000004320397212 */ /* 0x000fe400078e3cff */
[----:B------:R-:W-:-:S02]  /*1ed0*/  LOP3.LUT R3, R44, R3, RZ, 0x3c, !PT ;  /* 0x000000032c037212 */ /* 0x000fc400078e3cff */
[----:B------:R-:W-:Y:S02]  /*1ee0*/  LOP3.LUT R40, R71, R46, RZ, 0x3c, !PT ;  /* 0x0000002e47287212 */ /* 0x000fe400078e3cff */
[CCC-:B------:R-:W-:Y:S02]  /*1ef0*/  SHF.L.U64.HI R17, R2.reuse, R61.reuse, R43.reuse ;  /* 0x0000003d02117219 */ /* 0x1c0fe4000001022b */
[CC--:B------:R-:W-:Y:S02]  /*1f00*/  SHF.L.U32 R32, R2.reuse, R61.reuse, RZ ;  /* 0x0000003d02207219 */ /* 0x0c0fe400000006ff */
[-CC-:B------:R-:W-:Y:S02]  /*1f10*/  SHF.R.U64 R45, R2, R20.reuse, R43.reuse ;  /* 0x00000014022d7219 */ /* 0x180fe4000000122b */
[----:B------:R-:W-:Y:S02]  /*1f20*/  SHF.R.U32.HI R44, RZ, R20, R43 ;  /* 0x00000014ff2c7219 */ /* 0x000fe4000001162b */
[----:B------:R-:W-:-:S02]  /*1f30*/  SHF.L.U64.HI R2, R39, R61, R26 ;  /* 0x0000003d27027219 */ /* 0x000fc4000001021a */
[-CC-:B------:R-:W-:Y:S02]  /*1f40*/  SHF.R.U64 R46, R39, R20.reuse, R26.reuse ;  /* 0x00000014272e7219 */ /* 0x180fe4000000121a */
[----:B------:R-:W-:Y:S02]  /*1f50*/  SHF.R.U32.HI R43, RZ, R20, R26 ;  /* 0x00000014ff2b7219 */ /* 0x000fe4000001161a */
[----:B------:R-:W-:Y:S02]  /*1f60*/  LOP3.LUT R11, R11, R60, RZ, 0x3c, !PT ;  /* 0x0000003c0b0b7212 */ /* 0x000fe400078e3cff */
[C-C-:B------:R-:W-:Y:S02]  /*1f70*/  SHF.L.U64.HI R26, R16.reuse, R61, R23.reuse ;  /* 0x0000003d101a7219 */ /* 0x140fe40000010217 */
[-CC-:B------:R-:W-:Y:S02]  /*1f80*/  SHF.R.U64 R69, R16, R20.reuse, R23.reuse ;  /* 0x0000001410457219 */ /* 0x180fe40000001217 */
[----:B------:R-:W-:-:S02]  /*1f90*/  SHF.R.U32.HI R67, RZ, R20, R23 ;  /* 0x00000014ff437219 */ /* 0x000fc40000011617 */
[----:B------:R-:W-:Y:S02]  /*1fa0*/  LOP3.LUT R66, R31, R66, RZ, 0x3c, !PT ;  /* 0x000000421f427212 */ /* 0x000fe400078e3cff */
[CCC-:B------:R-:W-:Y:S02]  /*1fb0*/  SHF.L.U64.HI R23, R18.reuse, R61.reuse, R49.reuse ;  /* 0x0000003d12177219 */ /* 0x1c0fe40000010231 */
[CC--:B------:R-:W-:Y:S02]  /*1fc0*/  SHF.L.U32 R48, R18.reuse, R61.reuse, RZ ;  /* 0x0000003d12307219 */ /* 0x0c0fe400000006ff */
[-CC-:B------:R-:W-:Y:S02]  /*1fd0*/  SHF.R.U64 R71, R18, R20.reuse, R49.reuse ;  /* 0x0000001412477219 */ /* 0x180fe40000001231 */
[----:B------:R-:W-:Y:S02]  /*1fe0*/  SHF.R.U32.HI R60, RZ, R20, R49 ;  /* 0x00000014ff3c7219 */ /* 0x000fe40000011631 */
[----:B------:R-:W-:-:S02]  /*1ff0*/  SHF.L.U32 R31, R39, R61, RZ ;  /* 0x0000003d271f7219 */ /* 0x000fc400000006ff */
[CCC-:B------:R-:W-:Y:S02]  /*2000*/  SHF.L.U64.HI R18, R42.reuse, R61.reuse, R25.reuse ;  /* 0x0000003d2a127219 */ /* 0x1c0fe40000010219 */
[CC--:B------:R-:W-:Y:S02]  /*2010*/  SHF.L.U32 R49, R42.reuse, R61.reuse, RZ ;  /* 0x0000003d2a317219 */ /* 0x0c0fe400000006ff */
[-CC-:B------:R-:W-:Y:S02]  /*2020*/  SHF.R.U64 R42, R42, R20.reuse, R25.reuse ;  /* 0x000000142a2a7219 */ /* 0x180fe40000001219 */
[----:B------:R-:W-:Y:S02]  /*2030*/  SHF.R.U32.HI R25, RZ, R20, R25 ;  /* 0x00000014ff197219 */ /* 0x000fe40000011619 */
[----:B------:R-:W-:Y:S02]  /*2040*/  SHF.L.U32 R56, R16, R61, RZ ;  /* 0x0000003d10387219 */ /* 0x000fe400000006ff */
[----:B------:R-:W-:-:S02]  /*2050*/  LOP3.LUT R20, R44, R17, RZ, 0x3c, !PT ;  /* 0x000000112c147212 */ /* 0x000fc400078e3cff */
[----:B------:R-:W-:Y:S02]  /*2060*/  LOP3.LUT R39, R46, R31, RZ, 0x3c, !PT ;  /* 0x0000001f2e277212 */ /* 0x000fe400078e3cff */
[----:B------:R-:W-:Y:S02]  /*2070*/  LOP3.LUT R16, R43, R2, RZ, 0x3c, !PT ;  /* 0x000000022b107212 */ /* 0x000fe400078e3cff */
[----:B------:R-:W-:Y:S02]  /*2080*/  LOP3.LUT R17, R67, R26, RZ, 0x3c, !PT ;  /* 0x0000001a43117212 */ /* 0x000fe400078e3cff */
[----:B------:R-:W-:Y:S02]  /*2090*/  LOP3.LUT R58, R73, R58, RZ, 0x3c, !PT ;  /* 0x0000003a493a7212 */ /* 0x000fe400078e3cff */
[----:B------:R-:W-:Y:S02]  /*20a0*/  LOP3.LUT R23, R60, R23, RZ, 0x3c, !PT ;  /* 0x000000173c177212 */ /* 0x000fe400078e3cff */
[----:B------:R-:W-:-:S02]  /*20b0*/  LOP3.LUT R31, R24, R15, R3, 0xb4, !PT ;  /* 0x0000000f181f7212 */ /* 0x000fc400078eb403 */
[----:B------:R-:W-:Y:S02]  /*20c0*/  LOP3.LUT R2, R63, R3, R24, 0xb4, !PT ;  /* 0x000000033f027212 */ /* 0x000fe400078eb418 */
[----:B------:R-:W-:Y:S02]  /*20d0*/  LOP3.LUT R61, R45, R32, RZ, 0x3c, !PT ;  /* 0x000000202d3d7212 */ /* 0x000fe400078e3cff */
[----:B------:R-:W-:Y:S02]  /*20e0*/  LOP3.LUT R24, R10, R24, R63, 0xb4, !PT ;  /* 0x000000180a187212 */ /* 0x000fe400078eb43f */
[----:B------:R-:W-:Y:S02]  /*20f0*/  LOP3.LUT R32, R71, R48, RZ, 0x3c, !PT ;  /* 0x0000003047207212 */ /* 0x000fe400078e3cff */
[----:B------:R-:W-:Y:S02]  /*2100*/  LOP3.LUT R63, R20, R63, R10, 0xb4, !PT ;  /* 0x0000003f143f7212 */ /* 0x000fe400078eb40a */
[----:B------:R-:W-:-:S02]  /*2110*/  LOP3.LUT R26, R25, R18, RZ, 0x3c, !PT ;  /* 0x00000012191a7212 */ /* 0x000fc400078e3cff */
        /* <DEDUP_REMOVED lines=9> */
[----:B------:R-:W-:Y:S02]  /*21b0*/  LOP3.LUT R67, R42, R49, RZ, 0x3c, !PT ;  /* 0x000000312a437212 */ /* 0x000fe400078e3cff */
[----:B------:R-:W-:Y:S02]  /*21c0*/  LOP3.LUT R58, R51, R58, R62, 0xb4, !PT ;  /* 0x0000003a333a7212 */ /* 0x000fe400078eb43e */
[----:B------:R-:W-:-:S02]  /*21d0*/  LOP3.LUT R23, R52, R62, R51, 0xb4, !PT ;  /* 0x0000003e34177212 */ /* 0x000fc400078eb433 */
[----:B------:R-:W-:Y:S02]  /*21e0*/  LOP3.LUT R3, R14, R51, R52, 0xb4, !PT ;  /* 0x000000330e037212 */ /* 0x000fe400078eb434 */
[----:B------:R-:W-:Y:S02]  /*21f0*/  LOP3.LUT R15, R55, R52, R14, 0xb4, !PT ;  /* 0x00000034370f7212 */ /* 0x000fe400078eb40e */
[----:B------:R-:W-:Y:S02]  /*2200*/  LOP3.LUT R14, R16, R14, R55, 0xb4, !PT ;  /* 0x0000000e100e7212 */ /* 0x000fe400078eb437 */
[----:B----4-:R-:W-:Y:S02]  /*2210*/  LOP3.LUT R62, R65, R53, R54, 0xb4, !PT ;  /* 0x00000035413e7212 */ /* 0x010fe400078eb436 */
[----:B------:R-:W-:Y:S02]  /*2220*/  LOP3.LUT R55, R9, R55, R16, 0xb4, !PT ;  /* 0x0000003709377212 */ /* 0x000fe400078eb410 */
[----:B------:R-:W-:-:S02]  /*2230*/  LOP3.LUT R43, R26, R16, R9, 0xb4, !PT ;  /* 0x000000101a2b7212 */ /* 0x000fc400078eb409 */
[----:B------:R-:W-:Y:S02]  /*2240*/  LOP3.LUT R65, R64, R5, R4, 0xb4, !PT ;  /* 0x0000000540417212 */ /* 0x000fe400078eb404 */
[----:B------:R-:W-:Y:S02]  /*2250*/  LOP3.LUT R42, R33, R4, R8, 0xb4, !PT ;  /* 0x00000004212a7212 */ /* 0x000fe400078eb408 */
[----:B------:R-:W-:Y:S02]  /*2260*/  LOP3.LUT R25, R59, R54, R21, 0xb4, !PT ;  /* 0x000000363b197212 */ /* 0x000fe400078eb415 */
[----:B------:R-:W-:Y:S02]  /*2270*/  LOP3.LUT R9, R66, R9, R26, 0xb4, !PT ;  /* 0x0000000942097212 */ /* 0x000fe400078eb41a */
        /* <DEDUP_REMOVED lines=21> */
[----:B------:R-:W-:Y:S02]  /*23d0*/  LOP3.LUT R8, R65, R8, RZ, 0x3c, !PT ;  /* 0x0000000841087212 */ /* 0x000fe400078e3cff */
[----:B------:R-:W-:Y:S02]  /*23e0*/  LOP3.LUT R19, R34, R57, R38, 0xb4, !PT ;  /* 0x0000003922137212 */ /* 0x000fe400078eb426 */
[----:B------:R-:W-:Y:S02]  /*23f0*/  LOP3.LUT R32, R38, R29, R57, 0xb4, !PT ;  /* 0x0000001d26207212 */ /* 0x000fe400078eb439 */
[----:B------:R-:W-:Y:S02]  /*2400*/  LOP3.LUT R13, R57, R40, R29, 0xb4, !PT ;  /* 0x00000028390d7212 */ /* 0x000fe400078eb41d */
[----:B------:R-:W-:-:S02]  /*2410*/  LOP3.LUT R64, R29, R56, R40, 0xb4, !PT ;  /* 0x000000381d407212 */ /* 0x000fc400078eb428 */
[----:B------:R-:W-:Y:S02]  /*2420*/  LOP3.LUT R47, R56, R33, R47, 0xb4, !PT ;  /* 0x00000021382f7212 */ /* 0x000fe400078eb42f */
[----:B------:R-:W-:Y:S01]  /*2430*/  LOP3.LUT R65, R62, R21, RZ, 0x3c, !PT ;  /* 0x000000153e417212 */ /* 0x000fe200078e3cff */
[----:B------:R-:W-:Y:S06]  /*2440*/  BRA.U UP0, `(.L_x_0) ;  /* 0xffffffed00307547 */ /* 0x000fec000b83ffff */
[--C-:B------:R-:W-:Y:S01]  /*2450*/  SHF.R.U32.HI R0, RZ, 0x10, R49.reuse ;  /* 0x00000010ff007819 */ /* 0x100fe20000011631 */
[----:B------:R-:W-:Y:S01]  /*2460*/  BSSY.RECONVERGENT B0, `(.L_x_1) ;  /* 0x000003f000007945 */ /* 0x000fe20003800200 */
[--C-:B------:R-:W-:Y:S01]  /*2470*/  SHF.R.U32.HI R7, RZ, 0x18, R49.reuse ;  /* 0x00000018ff077819 */ /* 0x100fe20000011631 */
[----:B------:R-:W0:Y:S01]  /*2480*/  LDCU.64 UR8, c[0x0][0x388] ;  /* 0x00007100ff0877ac */ /* 0x000e220008000a00 */
[--C-:B------:R-:W-:Y:S02]  /*2490*/  SHF.R.U32.HI R2, RZ, 0x8, R49.reuse ;  /* 0x00000008ff027819 */ /* 0x100fe40000011631 */
[C-C-:B------:R-:W-:Y:S02]  /*24a0*/  SHF.R.U64 R10, R4.reuse, 0x10, R49.reuse ;  /* 0x00000010040a7819 */ /* 0x140fe40000001231 */
[C-C-:B------:R-:W-:Y:S02]  /*24b0*/  SHF.R.U64 R3, R4.reuse, 0x18, R49.reuse ;  /* 0x0000001804037819 */ /* 0x140fe40000001231 */
[----:B------:R-:W-:-:S02]  /*24c0*/  SHF.R.U64 R11, R4, 0x8, R49 ;  /* 0x00000008040b7819 */ /* 0x000fc40000001231 */
[----:B------:R-:W-:Y:S02]  /*24d0*/  PRMT R7, R0, 0x3340, R7 ;  /* 0x0000334000077816 */ /* 0x000fe40000000007 */
[----:B------:R-:W-:Y:S02]  /*24e0*/  PRMT R0, R49, 0x3340, R2 ;  /* 0x0000334031007816 */ /* 0x000fe40000000002 */
[----:B------:R-:W-:Y:S02]  /*24f0*/  PRMT R2, R10, 0x3340, R3 ;  /* 0x000033400a027816 */ /* 0x000fe40000000003 */
[----:B------:R-:W-:Y:S02]  /*2500*/  PRMT R3, R4, 0x3340, R11 ;  /* 0x0000334004037816 */ /* 0x000fe4000000000b */
[--C-:B------:R-:W-:Y:S02]  /*2510*/  SHF.R.U32.HI R10, RZ, 0x8, R65.reuse ;  /* 0x00000008ff0a7819 */ /* 0x100fe40000011641 */
[----:B------:R-:W-:-:S02]  /*2520*/  SHF.R.U32.HI R11, RZ, 0x10, R65 ;  /* 0x00000010ff0b7819 */ /* 0x000fc40000011641 */
[--C-:B------:R-:W-:Y:S02]  /*2530*/  SHF.R.U32.HI R4, RZ, 0x18, R65.reuse ;  /* 0x00000018ff047819 */ /* 0x100fe40000011641 */
[C-C-:B------:R-:W-:Y:S02]  /*2540*/  SHF.R.U64 R13, R8.reuse, 0x10, R65.reuse ;  /* 0x00000010080d7819 */ /* 0x140fe40000001241 */
[C-C-:B------:R-:W-:Y:S02]  /*2550*/  SHF.R.U64 R12, R8.reuse, 0x18, R65.reuse ;  /* 0x00000018080c7819 */ /* 0x140fe40000001241 */
[----:B------:R-:W-:Y:S02]  /*2560*/  SHF.R.U64 R15, R8, 0x8, R65 ;  /* 0x00000008080f7819 */ /* 0x000fe40000001241 */
[----:B------:R-:W-:Y:S02]  /*2570*/  PRMT R65, R65, 0x3340, R10 ;  /* 0x0000334041417816 */ /* 0x000fe4000000000a */
[----:B------:R-:W-:-:S02]  /*2580*/  PRMT R4, R11, 0x3340, R4 ;  /* 0x000033400b047816 */ /* 0x000fc40000000004 */
[----:B------:R-:W-:Y:S02]  /*2590*/  PRMT R10, R13, 0x3340, R12 ;  /* 0x000033400d0a7816 */ /* 0x000fe4000000000c */
[----:B------:R-:W-:Y:S02]  /*25a0*/  PRMT R11, R8, 0x3340, R15 ;  /* 0x00003340080b7816 */ /* 0x000fe4000000000f */
[--C-:B------:R-:W-:Y:S02]  /*25b0*/  SHF.R.U32.HI R12, RZ, 0x8, R9.reuse ;  /* 0x00000008ff0c7819 */ /* 0x100fe40000011609 */
[--C-:B------:R-:W-:Y:S02]  /*25c0*/  SHF.R.U32.HI R13, RZ, 0x10, R9.reuse ;  /* 0x00000010ff0d7819 */ /* 0x100fe40000011609 */
[--C-:B------:R-:W-:Y:S02]  /*25d0*/  SHF.R.U32.HI R8, RZ, 0x18, R9.reuse ;  /* 0x00000018ff087819 */ /* 0x100fe40000011609 */
[----:B------:R-:W-:-:S02]  /*25e0*/  SHF.R.U64 R15, R6, 0x10, R9 ;  /* 0x00000010060f7819 */ /* 0x000fc40000001209 */
[C-C-:B------:R-:W-:Y:S02]  /*25f0*/  SHF.R.U64 R14, R6.reuse, 0x18, R9.reuse ;  /* 0x00000018060e7819 */ /* 0x140fe40000001209 */
[C---:B------:R-:W-:Y:S02]  /*2600*/  SHF.R.U64 R17, R6.reuse, 0x8, R9 ;  /* 0x0000000806117819 */ /* 0x040fe40000001209 */
[----:B------:R-:W-:Y:S02]  /*2610*/  PRMT R9, R9, 0x3340, R12 ;  /* 0x0000334009097816 */ /* 0x000fe4000000000c */
[----:B------:R-:W-:Y:S02]  /*2620*/  PRMT R8, R13, 0x3340, R8 ;  /* 0x000033400d087816 */ /* 0x000fe40000000008 */
[----:B------:R-:W-:Y:S02]  /*2630*/  PRMT R12, R15, 0x3340, R14 ;  /* 0x000033400f0c7816 */ /* 0x000fe4000000000e */
[----:B------:R-:W-:-:S02]  /*2640*/  PRMT R13, R6, 0x3340, R17 ;  /* 0x00003340060d7816 */ /* 0x000fc40000000011 */
[--C-:B------:R-:W-:Y:S02]  /*2650*/  SHF.R.U32.HI R15, RZ, 0x10, R26.reuse ;  /* 0x00000010ff0f7819 */ /* 0x100fe4000001161a */
[--C-:B------:R-:W-:Y:S02]  /*2660*/  SHF.R.U32.HI R14, RZ, 0x18, R26.reuse ;  /* 0x00000018ff0e7819 */ /* 0x100fe4000001161a */
        /* <DEDUP_REMOVED lines=8> */
[----:B------:R-:W-:Y:S02]  /*26f0*/  PRMT R5, R65, 0x5410, R4 ;  /* 0x0000541041057816 */ /* 0x000fe40000000004 */
[----:B------:R-:W-:-:S02]  /*2700*/  PRMT R4, R11, 0x5410, R10 ;  /* 0x000054100b047816 */ /* 0x000fc4000000000a */
[----:B------:R-:W-:Y:S02]  /*2710*/  PRMT R11, R9, 0x5410, R8 ;  /* 0x00005410090b7816 */ /* 0x000fe40000000008 */
[----:B------:R-:W-:Y:S01]  /*2720*/  PRMT R7, R0, 0x5410, R7 ;  /* 0x0000541000077816 */ /* 0x000fe20000000007 */
[----:B------:R-:W-:Y:S01]  /*2730*/  IMAD.MOV.U32 R0, RZ, RZ, RZ ;  /* 0x000000ffff007224 */ /* 0x000fe200078e00ff */
[----:B------:R-:W-:Y:S02]  /*2740*/  PRMT R6, R3, 0x5410, R2 ;  /* 0x0000541003067816 */ /* 0x000fe40000000002 */
[----:B------:R-:W-:Y:S02]  /*2750*/  PRMT R10, R13, 0x5410, R12 ;  /* 0x000054100d0a7816 */ /* 0x000fe4000000000c */
[----:B------:R-:W-:Y:S01]  /*2760*/  PRMT R9, R15, 0x5410, R14 ;  /* 0x000054100f097816 */ /* 0x000fe2000000000e */
[----:B------:R1:W-:Y:S01]  /*2770*/  STL.128 [R1+0x2a0], R4 ;  /* 0x0002a00401007387 */ /* 0x0003e20000100c00 */
[----:B------:R-:W-:-:S05]  /*2780*/  PRMT R8, R17, 0x5410, R16 ;  /* 0x0000541011087816 */ /* 0x000fca0000000010 */
[----:B0-----:R1:W-:Y:S02]  /*2790*/  STL.128 [R1+0x2b0], R8 ;  /* 0x0002b00801007387 */ /* 0x0013e40000100c00 */
.L_x_2:
[----:B------:R-:W-:Y:S01]  /*27a0*/  IADD3 R2, P0, PT, R0, UR8, RZ ;  /* 0x0000000800027c10 */ /* 0x000fe2000ff1e0ff */
[----:B-1----:R-:W-:-:S04]  /*27b0*/  IMAD.IADD R4, R1, 0x1, R0 ;  /* 0x0000000101047824 */ /* 0x002fc800078e0200 */
[----:B------:R-:W-:Y:S02]  /*27c0*/  IMAD.X R3, RZ, RZ, UR9, P0 ;  /* 0x00000009ff037e24 */ /* 0x000fe400080e06ff */
[----:B------:R-:W2:Y:S04]  /*27d0*/  LDL.U8 R4, [R4+0x2a0] ;  /* 0x0002a00004047983 */ /* 0x000ea80000100000 */
[----:B------:R-:W2:Y:S02]  /*27e0*/  LDG.E.U8 R3, desc[UR6][R2.64] ;  /* 0x0000000602037981 */ /* 0x000ea4000c1e1100 */
[----:B--2---:R-:W-:-:S13]  /*27f0*/  ISETP.GT.U32.AND P0, PT, R4, R3, PT ;  /* 0x000000030400720c */ /* 0x004fda0003f04070 */
[----:B------:R-:W-:Y:S05]  /*2800*/  @P0 EXIT ;  /* 0x000000000000094d */ /* 0x000fea0003800000 */
[----:B------:R-:W-:Y:S02]  /*2810*/  ISETP.GE.U32.AND P1, PT, R4, R3, PT ;  /* 0x000000030400720c */ /* 0x000fe40003f26070 */
[C---:B------:R-:W-:Y:S01]  /*2820*/  ISETP.GE.U32.AND P0, PT, R0.reuse, 0x1f, PT ;  /* 0x0000001f0000780c */ /* 0x040fe20003f06070 */
[----:B------:R-:W-:-:S12]  /*2830*/  VIADD R0, R0, 0x1 ;  /* 0x0000000100007836 */ /* 0x000fd80000000000 */
[----:B------:R-:W-:Y:S05]  /*2840*/  @!P0 BRA P1, `(.L_x_2) ;  /* 0xfffffffc00d48947 */ /* 0x000fea000083ffff */
[----:B------:R-:W-:Y:S05]  /*2850*/  BSYNC.RECONVERGENT B0 ;  /* 0x0000000000007941 */ /* 0x000fea0003800200 */
.L_x_1:
[----:B------:R-:W0:Y:S01]  /*2860*/  LDCU.64 UR4, c[0x0][0x3a0] ;  /* 0x00007400ff0477ac */ /* 0x000e220008000a00 */
[----:B------:R-:W-:Y:S02]  /*2870*/  IMAD.MOV.U32 R5, RZ, RZ, 0x1 ;  /* 0x00000001ff057424 */ /* 0x000fe400078e00ff */
[----:B------:R-:W-:Y:S02]  /*2880*/  IMAD.MOV.U32 R4, RZ, RZ, RZ ;  /* 0x000000ffff047224 */ /* 0x000fe400078e00ff */
[----:B0-----:R-:W-:Y:S02]  /*2890*/  IMAD.U32 R2, RZ, RZ, UR4 ;  /* 0x00000004ff027e24 */ /* 0x001fe4000f8e00ff */
[----:B------:R-:W-:-:S05]  /*28a0*/  IMAD.U32 R3, RZ, RZ, UR5 ;  /* 0x00000005ff037e24 */ /* 0x000fca000f8e00ff */
[----:B------:R-:W2:Y:S02]  /*28b0*/  ATOMG.E.CAS.STRONG.GPU PT, R2, [R2], R4, R5 ;  /* 0x00000004020273a9 */ /* 0x000ea400001ee105 */
[----:B--2---:R-:W-:-:S13]  /*28c0*/  ISETP.NE.AND P0, PT, R2, RZ, PT ;  /* 0x000000ff0200720c */ /* 0x004fda0003f05270 */
[----:B------:R-:W-:Y:S05]  /*28d0*/  @P0 EXIT ;  /* 0x000000000000094d */ /* 0x000fea0003800000 */
[----:B------:R-:W0:Y:S02]  /*28e0*/  LDC.64 R2, c[0x0][0x398] ;  /* 0x0000e600ff027b82 */ /* 0x000e240000000a00 */
[----:B0-----:R-:W-:Y:S01]  /*28f0*/  STG.E.64 desc[UR6][R2.64], R36 ;  /* 0x0000002402007986 */ /* 0x001fe2000c101b06 */
[----:B------:R-:W-:Y:S05]  /*2900*/  EXIT ;  /* 0x000000000000794d */ /* 0x000fea0003800000 */
.L_x_3:
[----:B------:R-:W-:-:S00]  /*2910*/  BRA `(.L_x_3) ;  /* 0xfffffffc00fc7947 */ /* 0x000fc0000383ffff */
[----:B------:R-:W-:-:S00]  /*2920*/  NOP ;  /* 0x0000000000007918 */ /* 0x000fc00000000000 */
        /* <DEDUP_REMOVED lines=13> */
.L_x_4:


//--------------------- .nv.shared.reserved.0     --------------------------
	.section	.nv.shared.reserved.0,"aw",@nobits
	.weak		__nv_reservedSMEM_offset_0_alias
	.size		__nv_reservedSMEM_offset_0_alias, 0, 64
	.other		__nv_reservedSMEM_offset_0_alias,@"STO_CUDA_RESERVED_SHARED STV_DEFAULT"
__nv_reservedSMEM_offset_0_alias:
	.zero		0
	.zero		64


//--------------------- .nv.constant0.keccak_miner --------------------------
	.section	.nv.constant0.keccak_miner,"a",@progbits
	.sectionflags	@""
	.align	4
.nv.constant0.keccak_miner:
	.zero		936


//--------------------- SYMBOLS --------------------------

	.type		.nv.reservedSmem.offset0,@object
	.size		.nv.reservedSmem.offset0,0x4
